//
// Generated by NVIDIA NVVM Compiler
//
// Compiler Build ID: CL-36424714
// Cuda compilation tools, release 13.0, V13.0.88
// Based on NVVM 20.0.0
//

.version 9.0
.target sm_100
.address_size 64

	// .globl	lambda_21041
// _ZZ12lambda_21041E6ds_img has been demoted
// _ZZ12lambda_21041E9ds_filter has been demoted
// _ZZ12lambda_21173E6ds_img has been demoted
// _ZZ12lambda_21173E9ds_filter has been demoted

.visible .entry lambda_21041(
	.param .align 8 .b8 lambda_21041_param_0[24],
	.param .align 8 .b8 lambda_21041_param_1[16],
	.param .align 8 .b8 lambda_21041_param_2[40]
)
.maxntid 128
{
	.reg .pred 	%p<19>;
	.reg .b32 	%r<175>;
	.reg .b64 	%rd<11>;
	.reg .b64 	%fd<48>;
	// demoted variable
	.shared .align 8 .b8 _ZZ12lambda_21041E6ds_img[7504];
	// demoted variable
	.shared .align 8 .b8 _ZZ12lambda_21041E9ds_filter[56];
	ld.param.u64 	%rd5, [lambda_21041_param_1+8];
	ld.param.v2.u32 	{%r57, %r58}, [lambda_21041_param_0+16];
	ld.param.u64 	%rd4, [lambda_21041_param_0+8];
	ld.param.u64 	%rd1, [lambda_21041_param_2+24];
	ld.param.v2.u32 	{%r2, %r3}, [lambda_21041_param_2+32];
	mov.u32 	%r60, %ctaid.x;
	mov.u32 	%r4, %ntid.x;
	mov.u32 	%r5, %tid.x;
	mul.lo.s32 	%r6, %r60, %r4;
	add.s32 	%r7, %r6, %r5;
	setp.ge.s32 	%p1, %r7, %r2;
	@%p1 bra 	$L__BB0_23;
	mov.u32 	%r8, %tid.y;
	mov.u32 	%r9, %ntid.y;
	mov.u32 	%r61, %ctaid.y;
	mul.lo.s32 	%r10, %r61, %r9;
	add.s32 	%r11, %r10, %r8;
	setp.ge.s32 	%p2, %r11, %r3;
	@%p2 bra 	$L__BB0_23;
	cvta.to.global.u64 	%rd2, %rd1;
	shr.u32 	%r63, %r57, 31;
	add.s32 	%r64, %r57, %r63;
	shr.s32 	%r12, %r64, 1;
	mad.lo.s32 	%r13, %r2, %r11, %r7;
	add.s32 	%r14, %r4, 6;
	add.s32 	%r15, %r9, 6;
	add.s32 	%r65, %r11, -3;
	mad.lo.s32 	%r16, %r2, %r65, %r7;
	mul.lo.s32 	%r17, %r2, %r9;
	shl.b32 	%r66, %r8, 3;
	mov.u32 	%r67, _ZZ12lambda_21041E6ds_img;
	add.s32 	%r18, %r67, %r66;
	shl.b32 	%r19, %r9, 3;
	add.s32 	%r20, %r8, -3;
	mov.b32 	%r163, 0;
$L__BB0_3:
	neg.s32 	%r168, %r9;
	add.s32 	%r23, %r163, %r5;
	add.s32 	%r68, %r7, %r163;
	add.s32 	%r24, %r68, -3;
	add.s32 	%r167, %r16, %r163;
	mad.lo.s32 	%r165, %r23, 56, %r18;
	mov.u32 	%r164, %r20;
	mov.u32 	%r166, %r11;
$L__BB0_4:
	setp.ge.u32 	%p3, %r23, %r14;
	@%p3 bra 	$L__BB0_8;
	setp.ge.u32 	%p4, %r24, %r2;
	add.s32 	%r69, %r164, 3;
	setp.ge.u32 	%p5, %r69, %r15;
	or.pred  	%p6, %p5, %p4;
	@%p6 bra 	$L__BB0_8;
	add.s32 	%r70, %r166, -3;
	setp.ge.u32 	%p7, %r70, %r3;
	@%p7 bra 	$L__BB0_8;
	add.s32 	%r71, %r167, -3;
	mul.wide.u32 	%rd6, %r71, 8;
	add.s64 	%rd7, %rd2, %rd6;
	ld.global.f64 	%fd10, [%rd7];
	st.shared.f64 	[%r165], %fd10;
$L__BB0_8:
	add.s32 	%r168, %r168, %r9;
	add.s32 	%r167, %r167, %r17;
	add.s32 	%r166, %r166, %r9;
	add.s32 	%r165, %r165, %r19;
	add.s32 	%r164, %r164, %r9;
	setp.lt.u32 	%p8, %r168, 6;
	@%p8 bra 	$L__BB0_4;
	add.s32 	%r37, %r163, %r4;
	setp.lt.u32 	%p9, %r163, 6;
	mov.u32 	%r163, %r37;
	@%p9 bra 	$L__BB0_3;
	cvta.to.global.u64 	%rd8, %rd5;
	mul.wide.u32 	%rd9, %r13, 8;
	add.s64 	%rd3, %rd8, %rd9;
	setp.le.s32 	%p10, %r12, %r7;
	bar.sync 	0;
	sub.s32 	%r73, %r2, %r12;
	setp.lt.s32 	%p11, %r7, %r73;
	and.pred  	%p12, %p10, %p11;
	@%p12 bra 	$L__BB0_12;
	div.u32 	%r74, %r13, %r2;
	mul.lo.s32 	%r75, %r74, %r2;
	sub.s32 	%r76, %r13, %r75;
	sub.s32 	%r77, %r76, %r6;
	mov.u32 	%r78, _ZZ12lambda_21041E6ds_img;
	mad.lo.s32 	%r79, %r77, 56, %r78;
	sub.s32 	%r80, %r74, %r10;
	shl.b32 	%r81, %r80, 3;
	add.s32 	%r82, %r79, %r81;
	ld.shared.f64 	%fd11, [%r82+192];
	st.global.f64 	[%rd3], %fd11;
	bra.uni 	$L__BB0_23;
$L__BB0_12:
	cvta.to.global.u64 	%rd10, %rd4;
	ld.global.f64 	%fd13, [%rd10];
	st.shared.f64 	[_ZZ12lambda_21041E9ds_filter], %fd13;
	ld.global.f64 	%fd14, [%rd10+8];
	st.shared.f64 	[_ZZ12lambda_21041E9ds_filter+8], %fd14;
	ld.global.f64 	%fd15, [%rd10+16];
	st.shared.f64 	[_ZZ12lambda_21041E9ds_filter+16], %fd15;
	ld.global.f64 	%fd16, [%rd10+24];
	st.shared.f64 	[_ZZ12lambda_21041E9ds_filter+24], %fd16;
	ld.global.f64 	%fd17, [%rd10+32];
	st.shared.f64 	[_ZZ12lambda_21041E9ds_filter+32], %fd17;
	ld.global.f64 	%fd18, [%rd10+40];
	st.shared.f64 	[_ZZ12lambda_21041E9ds_filter+40], %fd18;
	ld.global.f64 	%fd19, [%rd10+48];
	st.shared.f64 	[_ZZ12lambda_21041E9ds_filter+48], %fd19;
	bar.sync 	0;
	setp.lt.s32 	%p13, %r57, -1;
	mov.f64 	%fd46, 0d0000000000000000;
	@%p13 bra 	$L__BB0_22;
	abs.s32 	%r83, %r12;
	add.s32 	%r38, %r12, %r83;
	add.s32 	%r39, %r38, 1;
	setp.lt.u32 	%p14, %r38, 3;
	neg.s32 	%r170, %r12;
	mov.f64 	%fd46, 0d0000000000000000;
	@%p14 bra 	$L__BB0_17;
	sub.s32 	%r174, 1, %r12;
	and.b32  	%r85, %r39, -4;
	neg.s32 	%r173, %r85;
	sub.s32 	%r86, %r13, %r12;
	add.s32 	%r171, %r86, 3;
	mov.u32 	%r87, _ZZ12lambda_21041E9ds_filter;
	add.s32 	%r172, %r87, 16;
	mov.f64 	%fd46, 0d0000000000000000;
$L__BB0_15:
	.pragma "nounroll";
	add.s32 	%r88, %r171, -3;
	div.s32 	%r89, %r88, %r2;
	mul.lo.s32 	%r90, %r89, %r2;
	sub.s32 	%r91, %r88, %r90;
	sub.s32 	%r92, %r91, %r6;
	mov.u32 	%r93, _ZZ12lambda_21041E6ds_img;
	mad.lo.s32 	%r94, %r92, 56, %r93;
	sub.s32 	%r95, %r89, %r10;
	shl.b32 	%r96, %r95, 3;
	add.s32 	%r97, %r94, %r96;
	ld.shared.f64 	%fd23, [%r172+-16];
	ld.shared.f64 	%fd24, [%r97+192];
	fma.rn.f64 	%fd25, %fd23, %fd24, %fd46;
	add.s32 	%r98, %r171, -2;
	div.s32 	%r99, %r98, %r2;
	mul.lo.s32 	%r100, %r99, %r2;
	sub.s32 	%r101, %r98, %r100;
	sub.s32 	%r102, %r101, %r6;
	mad.lo.s32 	%r103, %r102, 56, %r93;
	sub.s32 	%r104, %r99, %r10;
	shl.b32 	%r105, %r104, 3;
	add.s32 	%r106, %r103, %r105;
	ld.shared.f64 	%fd26, [%r172+-8];
	ld.shared.f64 	%fd27, [%r106+192];
	fma.rn.f64 	%fd28, %fd26, %fd27, %fd25;
	add.s32 	%r107, %r171, -1;
	div.s32 	%r108, %r107, %r2;
	mul.lo.s32 	%r109, %r108, %r2;
	sub.s32 	%r110, %r107, %r109;
	sub.s32 	%r111, %r110, %r6;
	mad.lo.s32 	%r112, %r111, 56, %r93;
	sub.s32 	%r113, %r108, %r10;
	shl.b32 	%r114, %r113, 3;
	add.s32 	%r115, %r112, %r114;
	ld.shared.f64 	%fd29, [%r172];
	ld.shared.f64 	%fd30, [%r115+192];
	fma.rn.f64 	%fd31, %fd29, %fd30, %fd28;
	div.s32 	%r116, %r171, %r2;
	mul.lo.s32 	%r117, %r116, %r2;
	sub.s32 	%r118, %r171, %r117;
	sub.s32 	%r119, %r118, %r6;
	mad.lo.s32 	%r120, %r119, 56, %r93;
	sub.s32 	%r121, %r116, %r10;
	shl.b32 	%r122, %r121, 3;
	add.s32 	%r123, %r120, %r122;
	ld.shared.f64 	%fd32, [%r172+8];
	ld.shared.f64 	%fd33, [%r123+192];
	fma.rn.f64 	%fd46, %fd32, %fd33, %fd31;
	add.s32 	%r174, %r174, 4;
	add.s32 	%r173, %r173, 4;
	add.s32 	%r172, %r172, 32;
	add.s32 	%r171, %r171, 4;
	setp.eq.s32 	%p15, %r173, 0;
	@%p15 bra 	$L__BB0_16;
	bra.uni 	$L__BB0_15;
$L__BB0_16:
	add.s32 	%r170, %r174, -1;
$L__BB0_17:
	and.b32  	%r124, %r39, 3;
	setp.eq.s32 	%p16, %r124, 0;
	@%p16 bra 	$L__BB0_22;
	setp.eq.s32 	%p17, %r124, 1;
	@%p17 bra 	$L__BB0_20;
	add.s32 	%r125, %r170, %r12;
	add.s32 	%r126, %r13, %r170;
	shl.b32 	%r127, %r125, 3;
	mov.u32 	%r128, _ZZ12lambda_21041E9ds_filter;
	add.s32 	%r129, %r128, %r127;
	div.s32 	%r130, %r126, %r2;
	mul.lo.s32 	%r131, %r130, %r2;
	sub.s32 	%r132, %r126, %r131;
	sub.s32 	%r133, %r132, %r6;
	mov.u32 	%r134, _ZZ12lambda_21041E6ds_img;
	mad.lo.s32 	%r135, %r133, 56, %r134;
	sub.s32 	%r136, %r130, %r10;
	shl.b32 	%r137, %r136, 3;
	add.s32 	%r138, %r135, %r137;
	ld.shared.f64 	%fd35, [%r129];
	ld.shared.f64 	%fd36, [%r138+192];
	fma.rn.f64 	%fd37, %fd35, %fd36, %fd46;
	add.s32 	%r139, %r126, 1;
	div.s32 	%r140, %r139, %r2;
	mul.lo.s32 	%r141, %r140, %r2;
	sub.s32 	%r142, %r139, %r141;
	sub.s32 	%r143, %r142, %r6;
	mad.lo.s32 	%r144, %r143, 56, %r134;
	sub.s32 	%r145, %r140, %r10;
	shl.b32 	%r146, %r145, 3;
	add.s32 	%r147, %r144, %r146;
	ld.shared.f64 	%fd38, [%r129+8];
	ld.shared.f64 	%fd39, [%r147+192];
	fma.rn.f64 	%fd46, %fd38, %fd39, %fd37;
	add.s32 	%r170, %r170, 2;
$L__BB0_20:
	and.b32  	%r148, %r38, 1;
	setp.eq.b32 	%p18, %r148, 1;
	@%p18 bra 	$L__BB0_22;
	add.s32 	%r149, %r170, %r12;
	add.s32 	%r150, %r13, %r170;
	shl.b32 	%r151, %r149, 3;
	mov.u32 	%r152, _ZZ12lambda_21041E9ds_filter;
	add.s32 	%r153, %r152, %r151;
	div.s32 	%r154, %r150, %r2;
	mul.lo.s32 	%r155, %r154, %r2;
	sub.s32 	%r156, %r150, %r155;
	sub.s32 	%r157, %r156, %r6;
	mov.u32 	%r158, _ZZ12lambda_21041E6ds_img;
	mad.lo.s32 	%r159, %r157, 56, %r158;
	sub.s32 	%r160, %r154, %r10;
	shl.b32 	%r161, %r160, 3;
	add.s32 	%r162, %r159, %r161;
	ld.shared.f64 	%fd40, [%r153];
	ld.shared.f64 	%fd41, [%r162+192];
	fma.rn.f64 	%fd46, %fd40, %fd41, %fd46;
$L__BB0_22:
	st.global.f64 	[%rd3], %fd46;
$L__BB0_23:
	ret;

}
	// .globl	lambda_21173
.visible .entry lambda_21173(
	.param .align 8 .b8 lambda_21173_param_0[24],
	.param .align 8 .b8 lambda_21173_param_1[16],
	.param .u64 .ptr .align 1 lambda_21173_param_2,
	.param .align 8 .b8 lambda_21173_param_3[16],
	.param .align 8 .b8 lambda_21173_param_4[40]
)
.maxntid 128
{
	.reg .pred 	%p<19>;
	.reg .b32 	%r<189>;
	.reg .b64 	%rd<11>;
	.reg .b64 	%fd<48>;
	// demoted variable
	.shared .align 8 .b8 _ZZ12lambda_21173E6ds_img[7504];
	// demoted variable
	.shared .align 8 .b8 _ZZ12lambda_21173E9ds_filter[56];
	ld.param.u64 	%rd5, [lambda_21173_param_1+8];
	ld.param.v2.u32 	{%r65, %r66}, [lambda_21173_param_0+16];
	ld.param.u64 	%rd4, [lambda_21173_param_0+8];
	ld.param.u64 	%rd1, [lambda_21173_param_3+8];
	ld.param.v2.u32 	{%r2, %r3}, [lambda_21173_param_4+32];
	mov.u32 	%r68, %ctaid.x;
	mov.u32 	%r4, %ntid.x;
	mov.u32 	%r5, %tid.x;
	mul.lo.s32 	%r6, %r68, %r4;
	add.s32 	%r7, %r6, %r5;
	setp.ge.s32 	%p1, %r7, %r2;
	@%p1 bra 	$L__BB1_22;
	mov.u32 	%r8, %tid.y;
	mov.u32 	%r9, %ntid.y;
	mov.u32 	%r69, %ctaid.y;
	mul.lo.s32 	%r10, %r69, %r9;
	add.s32 	%r11, %r10, %r8;
	setp.ge.s32 	%p2, %r11, %r3;
	@%p2 bra 	$L__BB1_22;
	mad.lo.s32 	%r12, %r2, %r11, %r7;
	shr.u32 	%r71, %r66, 31;
	add.s32 	%r72, %r66, %r71;
	shr.s32 	%r13, %r72, 1;
	add.s32 	%r14, %r4, 6;
	add.s32 	%r15, %r9, 6;
	add.s32 	%r73, %r11, -3;
	mad.lo.s32 	%r16, %r2, %r73, %r7;
	mul.lo.s32 	%r17, %r2, %r9;
	shl.b32 	%r74, %r8, 3;
	mov.u32 	%r75, _ZZ12lambda_21173E6ds_img;
	add.s32 	%r18, %r75, %r74;
	shl.b32 	%r19, %r9, 3;
	add.s32 	%r20, %r8, -3;
	cvta.to.global.u64 	%rd2, %rd1;
	mov.b32 	%r174, 0;
$L__BB1_3:
	neg.s32 	%r179, %r9;
	add.s32 	%r23, %r174, %r5;
	add.s32 	%r76, %r7, %r174;
	add.s32 	%r24, %r76, -3;
	add.s32 	%r178, %r16, %r174;
	mad.lo.s32 	%r176, %r23, 56, %r18;
	mov.u32 	%r175, %r20;
	mov.u32 	%r177, %r11;
$L__BB1_4:
	setp.ge.u32 	%p3, %r23, %r14;
	@%p3 bra 	$L__BB1_8;
	setp.ge.u32 	%p4, %r24, %r2;
	add.s32 	%r77, %r175, 3;
	setp.ge.u32 	%p5, %r77, %r15;
	or.pred  	%p6, %p5, %p4;
	@%p6 bra 	$L__BB1_8;
	add.s32 	%r78, %r177, -3;
	setp.ge.u32 	%p7, %r78, %r3;
	@%p7 bra 	$L__BB1_8;
	add.s32 	%r79, %r178, -3;
	mul.wide.u32 	%rd6, %r79, 8;
	add.s64 	%rd7, %rd2, %rd6;
	ld.global.f64 	%fd10, [%rd7];
	st.shared.f64 	[%r176], %fd10;
$L__BB1_8:
	add.s32 	%r179, %r179, %r9;
	add.s32 	%r178, %r178, %r17;
	add.s32 	%r177, %r177, %r9;
	add.s32 	%r176, %r176, %r19;
	add.s32 	%r175, %r175, %r9;
	setp.lt.u32 	%p8, %r179, 6;
	@%p8 bra 	$L__BB1_4;
	add.s32 	%r37, %r174, %r4;
	setp.lt.u32 	%p9, %r174, 6;
	mov.u32 	%r174, %r37;
	@%p9 bra 	$L__BB1_3;
	bar.sync 	0;
	cvta.to.global.u64 	%rd8, %rd5;
	mul.wide.u32 	%rd9, %r12, 8;
	add.s64 	%rd3, %rd8, %rd9;
	setp.ge.s32 	%p10, %r11, %r13;
	sub.s32 	%r81, %r3, %r13;
	setp.lt.s32 	%p11, %r11, %r81;
	and.pred  	%p12, %p10, %p11;
	@%p12 bra 	$L__BB1_12;
	div.u32 	%r82, %r12, %r2;
	mul.lo.s32 	%r83, %r82, %r2;
	sub.s32 	%r84, %r12, %r83;
	sub.s32 	%r85, %r84, %r6;
	mov.u32 	%r86, _ZZ12lambda_21173E6ds_img;
	mad.lo.s32 	%r87, %r85, 56, %r86;
	sub.s32 	%r88, %r82, %r10;
	shl.b32 	%r89, %r88, 3;
	add.s32 	%r90, %r87, %r89;
	ld.shared.f64 	%fd11, [%r90+192];
	st.global.f64 	[%rd3], %fd11;
	bra.uni 	$L__BB1_22;
$L__BB1_12:
	neg.s32 	%r188, %r13;
	cvta.to.global.u64 	%rd10, %rd4;
	ld.global.f64 	%fd13, [%rd10];
	st.shared.f64 	[_ZZ12lambda_21173E9ds_filter], %fd13;
	ld.global.f64 	%fd14, [%rd10+8];
	st.shared.f64 	[_ZZ12lambda_21173E9ds_filter+8], %fd14;
	ld.global.f64 	%fd15, [%rd10+16];
	st.shared.f64 	[_ZZ12lambda_21173E9ds_filter+16], %fd15;
	ld.global.f64 	%fd16, [%rd10+24];
	st.shared.f64 	[_ZZ12lambda_21173E9ds_filter+24], %fd16;
	ld.global.f64 	%fd17, [%rd10+32];
	st.shared.f64 	[_ZZ12lambda_21173E9ds_filter+32], %fd17;
	ld.global.f64 	%fd18, [%rd10+40];
	st.shared.f64 	[_ZZ12lambda_21173E9ds_filter+40], %fd18;
	ld.global.f64 	%fd19, [%rd10+48];
	st.shared.f64 	[_ZZ12lambda_21173E9ds_filter+48], %fd19;
	bar.sync 	0;
	setp.lt.s32 	%p13, %r66, -1;
	mov.f64 	%fd46, 0d0000000000000000;
	@%p13 bra 	$L__BB1_21;
	abs.s32 	%r91, %r13;
	add.s32 	%r39, %r13, %r91;
	add.s32 	%r40, %r39, 1;
	setp.lt.u32 	%p14, %r39, 3;
	mov.f64 	%fd46, 0d0000000000000000;
	@%p14 bra 	$L__BB1_16;
	and.b32  	%r93, %r40, -4;
	neg.s32 	%r187, %r93;
	sub.s32 	%r94, %r11, %r13;
	mul.lo.s32 	%r95, %r2, %r94;
	add.s32 	%r96, %r95, %r2;
	add.s32 	%r185, %r7, %r96;
	shl.b32 	%r43, %r2, 2;
	add.s32 	%r97, %r94, 2;
	mad.lo.s32 	%r184, %r2, %r97, %r7;
	add.s32 	%r98, %r94, 3;
	mad.lo.s32 	%r183, %r2, %r98, %r7;
	add.s32 	%r182, %r7, %r95;
	mov.u32 	%r99, _ZZ12lambda_21173E9ds_filter;
	add.s32 	%r186, %r99, 16;
	mov.f64 	%fd46, 0d0000000000000000;
$L__BB1_15:
	.pragma "nounroll";
	ld.shared.f64 	%fd23, [%r186+-16];
	div.s32 	%r100, %r182, %r2;
	mul.lo.s32 	%r101, %r100, %r2;
	sub.s32 	%r102, %r182, %r101;
	sub.s32 	%r103, %r102, %r6;
	mov.u32 	%r104, _ZZ12lambda_21173E6ds_img;
	mad.lo.s32 	%r105, %r103, 56, %r104;
	sub.s32 	%r106, %r100, %r10;
	shl.b32 	%r107, %r106, 3;
	add.s32 	%r108, %r105, %r107;
	ld.shared.f64 	%fd24, [%r108+192];
	fma.rn.f64 	%fd25, %fd23, %fd24, %fd46;
	ld.shared.f64 	%fd26, [%r186+-8];
	div.s32 	%r109, %r185, %r2;
	mul.lo.s32 	%r110, %r109, %r2;
	sub.s32 	%r111, %r185, %r110;
	sub.s32 	%r112, %r111, %r6;
	mad.lo.s32 	%r113, %r112, 56, %r104;
	sub.s32 	%r114, %r109, %r10;
	shl.b32 	%r115, %r114, 3;
	add.s32 	%r116, %r113, %r115;
	ld.shared.f64 	%fd27, [%r116+192];
	fma.rn.f64 	%fd28, %fd26, %fd27, %fd25;
	ld.shared.f64 	%fd29, [%r186];
	div.s32 	%r117, %r184, %r2;
	mul.lo.s32 	%r118, %r117, %r2;
	sub.s32 	%r119, %r184, %r118;
	sub.s32 	%r120, %r119, %r6;
	mad.lo.s32 	%r121, %r120, 56, %r104;
	sub.s32 	%r122, %r117, %r10;
	shl.b32 	%r123, %r122, 3;
	add.s32 	%r124, %r121, %r123;
	ld.shared.f64 	%fd30, [%r124+192];
	fma.rn.f64 	%fd31, %fd29, %fd30, %fd28;
	add.s32 	%r188, %r188, 4;
	ld.shared.f64 	%fd32, [%r186+8];
	div.s32 	%r125, %r183, %r2;
	mul.lo.s32 	%r126, %r125, %r2;
	sub.s32 	%r127, %r183, %r126;
	sub.s32 	%r128, %r127, %r6;
	mad.lo.s32 	%r129, %r128, 56, %r104;
	sub.s32 	%r130, %r125, %r10;
	shl.b32 	%r131, %r130, 3;
	add.s32 	%r132, %r129, %r131;
	ld.shared.f64 	%fd33, [%r132+192];
	fma.rn.f64 	%fd46, %fd32, %fd33, %fd31;
	add.s32 	%r187, %r187, 4;
	add.s32 	%r186, %r186, 32;
	add.s32 	%r185, %r185, %r43;
	add.s32 	%r184, %r184, %r43;
	add.s32 	%r183, %r183, %r43;
	add.s32 	%r182, %r182, %r43;
	setp.eq.s32 	%p15, %r187, 0;
	@%p15 bra 	$L__BB1_16;
	bra.uni 	$L__BB1_15;
$L__BB1_16:
	and.b32  	%r133, %r40, 3;
	setp.eq.s32 	%p16, %r133, 0;
	@%p16 bra 	$L__BB1_21;
	setp.eq.s32 	%p17, %r133, 1;
	@%p17 bra 	$L__BB1_19;
	add.s32 	%r134, %r188, %r11;
	add.s32 	%r135, %r188, %r13;
	shl.b32 	%r136, %r135, 3;
	mov.u32 	%r137, _ZZ12lambda_21173E9ds_filter;
	add.s32 	%r138, %r137, %r136;
	mad.lo.s32 	%r139, %r134, %r2, %r7;
	ld.shared.f64 	%fd35, [%r138];
	div.s32 	%r140, %r139, %r2;
	mul.lo.s32 	%r141, %r140, %r2;
	sub.s32 	%r142, %r139, %r141;
	sub.s32 	%r143, %r142, %r6;
	mov.u32 	%r144, _ZZ12lambda_21173E6ds_img;
	mad.lo.s32 	%r145, %r143, 56, %r144;
	sub.s32 	%r146, %r140, %r10;
	shl.b32 	%r147, %r146, 3;
	add.s32 	%r148, %r145, %r147;
	ld.shared.f64 	%fd36, [%r148+192];
	fma.rn.f64 	%fd37, %fd35, %fd36, %fd46;
	add.s32 	%r149, %r139, %r2;
	ld.shared.f64 	%fd38, [%r138+8];
	div.s32 	%r150, %r149, %r2;
	mul.lo.s32 	%r151, %r150, %r2;
	sub.s32 	%r152, %r149, %r151;
	sub.s32 	%r153, %r152, %r6;
	mad.lo.s32 	%r154, %r153, 56, %r144;
	sub.s32 	%r155, %r150, %r10;
	shl.b32 	%r156, %r155, 3;
	add.s32 	%r157, %r154, %r156;
	ld.shared.f64 	%fd39, [%r157+192];
	fma.rn.f64 	%fd46, %fd38, %fd39, %fd37;
	add.s32 	%r188, %r188, 2;
$L__BB1_19:
	and.b32  	%r158, %r39, 1;
	setp.eq.b32 	%p18, %r158, 1;
	@%p18 bra 	$L__BB1_21;
	add.s32 	%r159, %r188, %r11;
	add.s32 	%r160, %r188, %r13;
	shl.b32 	%r161, %r160, 3;
	mov.u32 	%r162, _ZZ12lambda_21173E9ds_filter;
	add.s32 	%r163, %r162, %r161;
	mad.lo.s32 	%r164, %r159, %r2, %r7;
	ld.shared.f64 	%fd40, [%r163];
	div.s32 	%r165, %r164, %r2;
	mul.lo.s32 	%r166, %r165, %r2;
	sub.s32 	%r167, %r164, %r166;
	sub.s32 	%r168, %r167, %r6;
	mov.u32 	%r169, _ZZ12lambda_21173E6ds_img;
	mad.lo.s32 	%r170, %r168, 56, %r169;
	sub.s32 	%r171, %r165, %r10;
	shl.b32 	%r172, %r171, 3;
	add.s32 	%r173, %r170, %r172;
	ld.shared.f64 	%fd41, [%r173+192];
	fma.rn.f64 	%fd46, %fd40, %fd41, %fd46;
$L__BB1_21:
	st.global.f64 	[%rd3], %fd46;
$L__BB1_22:
	ret;

}


// ===== COMPILED SASS (sm_100) =====

	.target	sm_100

	.elftype	@"ET_EXEC"


//--------------------- .note.nv.tkinfo           --------------------------
	.section	.note.nv.tkinfo,"",@"SHT_NOTE"
	.sectionflags	@"SHF_NOTE_NV_TKINFO"
	.tkinfo
        /*0018*/ 	.word	0x00000002
        /*0030*/ 	.string	""
        /*0030*/ 	.string	"ptxas"
        /*0030*/ 	.string	"Cuda compilation tools, release 13.0, V13.0.88"
        /*0030*/ 	.string	"Build cuda_13.0.r13.0/compiler.36424714_0"
        /*0030*/ 	.string	"-arch sm_100 -m 64 "



//--------------------- .note.nv.cuinfo           --------------------------
	.section	.note.nv.cuinfo,"",@"SHT_NOTE"
	.sectionflags	@"SHF_NOTE_NV_CUINFO"
        /*0018*/ 	.short	0x0002
        /*001a*/ 	.short	0x0064
        /*001c*/ 	.short	0x0082
	.zero		2


//--------------------- .nv.info                  --------------------------
	.section	.nv.info,"",@"SHT_CUDA_INFO"
	.align	4


	//----- nvinfo : EIATTR_REGCOUNT
	.align		4
        /*0000*/ 	.byte	0x04, 0x2f
        /*0002*/ 	.short	(.L_1 - .L_0)
	.align		4
.L_0:
        /*0004*/ 	.word	index@(lambda_21041)
        /*0008*/ 	.word	0x00000020


	//----- nvinfo : EIATTR_FRAME_SIZE
	.align		4
.L_1:
        /*000c*/ 	.byte	0x04, 0x11
        /*000e*/ 	.short	(.L_3 - .L_2)
	.align		4
.L_2:
        /*0010*/ 	.word	index@(lambda_21041)
        /*0014*/ 	.word	0x00000000


	//----- nvinfo : EIATTR_REGCOUNT
	.align		4
.L_3:
        /*0018*/ 	.byte	0x04, 0x2f
        /*001a*/ 	.short	(.L_5 - .L_4)
	.align		4
.L_4:
        /*001c*/ 	.word	index@(lambda_21173)
        /*0020*/ 	.word	0x0000001e


	//----- nvinfo : EIATTR_FRAME_SIZE
	.align		4
.L_5:
        /*0024*/ 	.byte	0x04, 0x11
        /*0026*/ 	.short	(.L_7 - .L_6)
	.align		4
.L_6:
        /*0028*/ 	.word	index@(lambda_21173)
        /*002c*/ 	.word	0x00000000


	//----- nvinfo : EIATTR_MIN_STACK_SIZE
	.align		4
.L_7:
        /*0030*/ 	.byte	0x04, 0x12
        /*0032*/ 	.short	(.L_9 - .L_8)
	.align		4
.L_8:
        /*0034*/ 	.word	index@(lambda_21173)
        /*0038*/ 	.word	0x00000000


	//----- nvinfo : EIATTR_MIN_STACK_SIZE
	.align		4
.L_9:
        /*003c*/ 	.byte	0x04, 0x12
        /*003e*/ 	.short	(.L_11 - .L_10)
	.align		4
.L_10:
        /*0040*/ 	.word	index@(lambda_21041)
        /*0044*/ 	.word	0x00000000
.L_11:


//--------------------- .nv.compat                --------------------------
	.section	.nv.compat,"",@"SHT_CUDA_COMPAT_INFO"
	.align	4
        /*0000*/ 	.byte	0x02, 0x09, 0x00, 0x00, 0x02, 0x02, 0x01, 0x00, 0x02, 0x05, 0x05, 0x00, 0x03, 0x07, 0x01, 0x01
        /*0010*/ 	.byte	0x02, 0x03, 0x00, 0x00, 0x02, 0x06, 0x01, 0x00, 0x04, 0x0b, 0x08, 0x00, 0x01, 0x00, 0x00, 0x00
        /*0020*/ 	.byte	0x00, 0x00, 0x00, 0x00


//--------------------- .nv.info.lambda_21173     --------------------------
	.section	.nv.info.lambda_21173,"",@"SHT_CUDA_INFO"
	.sectionflags	@""
	.align	4


	//----- nvinfo : EIATTR_CUDA_API_VERSION
	.align		4
        /*0000*/ 	.byte	0x04, 0x37
        /*0002*/ 	.short	(.L_13 - .L_12)
.L_12:
        /*0004*/ 	.word	0x00000082


	//----- nvinfo : EIATTR_KPARAM_INFO
	.align		4
.L_13:
        /*0008*/ 	.byte	0x04, 0x17
        /*000a*/ 	.short	(.L_15 - .L_14)
.L_14:
        /*000c*/ 	.word	0x00000000
        /*0010*/ 	.short	0x0004
        /*0012*/ 	.short	0x0040
        /*0014*/ 	.byte	0x00, 0xf0, 0xa1, 0x00


	//----- nvinfo : EIATTR_KPARAM_INFO
	.align		4
.L_15:
        /*0018*/ 	.byte	0x04, 0x17
        /*001a*/ 	.short	(.L_17 - .L_16)
.L_16:
        /*001c*/ 	.word	0x00000000
        /*0020*/ 	.short	0x0003
        /*0022*/ 	.short	0x0030
        /*0024*/ 	.byte	0x00, 0xf0, 0x41, 0x00


	//----- nvinfo : EIATTR_KPARAM_INFO
	.align		4
.L_17:
        /*0028*/ 	.byte	0x04, 0x17
        /*002a*/ 	.short	(.L_19 - .L_18)
.L_18:
        /*002c*/ 	.word	0x00000000
        /*0030*/ 	.short	0x0002
        /*0032*/ 	.short	0x0028
        /*0034*/ 	.byte	0x00, 0xf5, 0x21, 0x00


	//----- nvinfo : EIATTR_KPARAM_INFO
	.align		4
.L_19:
        /*0038*/ 	.byte	0x04, 0x17
        /*003a*/ 	.short	(.L_21 - .L_20)
.L_20:
        /*003c*/ 	.word	0x00000000
        /*0040*/ 	.short	0x0001
        /*0042*/ 	.short	0x0018
        /*0044*/ 	.byte	0x00, 0xf0, 0x41, 0x00


	//----- nvinfo : EIATTR_KPARAM_INFO
	.align		4
.L_21:
        /*0048*/ 	.byte	0x04, 0x17
        /*004a*/ 	.short	(.L_23 - .L_22)
.L_22:
        /*004c*/ 	.word	0x00000000
        /*0050*/ 	.short	0x0000
        /*0052*/ 	.short	0x0000
        /*0054*/ 	.byte	0x00, 0xf0, 0x61, 0x00


	//----- nvinfo : EIATTR_SPARSE_MMA_MASK
	.align		4
.L_23:
        /*0058*/ 	.byte	0x03, 0x50
        /*005a*/ 	.short	0x0000


	//----- nvinfo : EIATTR_MAXREG_COUNT
	.align		4
        /*005c*/ 	.byte	0x03, 0x1b
        /*005e*/ 	.short	0x00ff


	//----- nvinfo : EIATTR_NUM_BARRIERS
	.align		4
        /*0060*/ 	.byte	0x02, 0x4c
        /*0062*/ 	.byte	0x01
	.zero		1


	//----- nvinfo : EIATTR_MERCURY_ISA_VERSION
	.align		4
        /*0064*/ 	.byte	0x03, 0x5f
        /*0066*/ 	.short	0x0101


	//----- nvinfo : EIATTR_VRC_CTA_INIT_COUNT
	.align		4
        /*0068*/ 	.byte	0x02, 0x4a
	.zero		1
	.zero		1


	//----- nvinfo : EIATTR_EXIT_INSTR_OFFSETS
	.align		4
        /*006c*/ 	.byte	0x04, 0x1c
        /*006e*/ 	.short	(.L_25 - .L_24)


	//   ....[0]....
.L_24:
        /*0070*/ 	.word	0x00000080


	//   ....[1]....
        /*0074*/ 	.word	0x00000100


	//   ....[2]....
        /*0078*/ 	.word	0x000006a0


	//   ....[3]....
        /*007c*/ 	.word	0x00001fc0


	//----- nvinfo : EIATTR_MAX_THREADS
	.align		4
.L_25:
        /*0080*/ 	.byte	0x04, 0x05
        /*0082*/ 	.short	(.L_27 - .L_26)
.L_26:
        /*0084*/ 	.word	0x00000080
        /*0088*/ 	.word	0x00000001
        /*008c*/ 	.word	0x00000001


	//----- nvinfo : EIATTR_CRS_STACK_SIZE
	.align		4
.L_27:
        /*0090*/ 	.byte	0x04, 0x1e
        /*0092*/ 	.short	(.L_29 - .L_28)
.L_28:
        /*0094*/ 	.word	0x00000000


	//----- nvinfo : EIATTR_CBANK_PARAM_SIZE
	.align		4
.L_29:
        /*0098*/ 	.byte	0x03, 0x19
        /*009a*/ 	.short	0x0068


	//----- nvinfo : EIATTR_PARAM_CBANK
	.align		4
        /*009c*/ 	.byte	0x04, 0x0a
        /*009e*/ 	.short	(.L_31 - .L_30)
	.align		4
.L_30:
        /*00a0*/ 	.word	index@(.nv.constant0.lambda_21173)
        /*00a4*/ 	.short	0x0380
        /*00a6*/ 	.short	0x0068


	//----- nvinfo : EIATTR_SW_WAR
	.align		4
.L_31:
        /*00a8*/ 	.byte	0x04, 0x36
        /*00aa*/ 	.short	(.L_33 - .L_32)
.L_32:
        /*00ac*/ 	.word	0x00000008
.L_33:


//--------------------- .nv.info.lambda_21041     --------------------------
	.section	.nv.info.lambda_21041,"",@"SHT_CUDA_INFO"
	.sectionflags	@""
	.align	4


	//----- nvinfo : EIATTR_CUDA_API_VERSION
	.align		4
        /*0000*/ 	.byte	0x04, 0x37
        /*0002*/ 	.short	(.L_35 - .L_34)
.L_34:
        /*0004*/ 	.word	0x00000082


	//----- nvinfo : EIATTR_KPARAM_INFO
	.align		4
.L_35:
        /*0008*/ 	.byte	0x04, 0x17
        /*000a*/ 	.short	(.L_37 - .L_36)
.L_36:
        /*000c*/ 	.word	0x00000000
        /*0010*/ 	.short	0x0002
        /*0012*/ 	.short	0x0028
        /*0014*/ 	.byte	0x00, 0xf0, 0xa1, 0x00


	//----- nvinfo : EIATTR_KPARAM_INFO
	.align		4
.L_37:
        /*0018*/ 	.byte	0x04, 0x17
        /*001a*/ 	.short	(.L_39 - .L_38)
.L_38:
        /*001c*/ 	.word	0x00000000
        /*0020*/ 	.short	0x0001
        /*0022*/ 	.short	0x0018
        /*0024*/ 	.byte	0x00, 0xf0, 0x41, 0x00


	//----- nvinfo : EIATTR_KPARAM_INFO
	.align		4
.L_39:
        /*0028*/ 	.byte	0x04, 0x17
        /*002a*/ 	.short	(.L_41 - .L_40)
.L_40:
        /*002c*/ 	.word	0x00000000
        /*0030*/ 	.short	0x0000
        /*0032*/ 	.short	0x0000
        /*0034*/ 	.byte	0x00, 0xf0, 0x61, 0x00


	//----- nvinfo : EIATTR_SPARSE_MMA_MASK
	.align		4
.L_41:
        /*0038*/ 	.byte	0x03, 0x50
        /*003a*/ 	.short	0x0000


	//----- nvinfo : EIATTR_MAXREG_COUNT
	.align		4
        /*003c*/ 	.byte	0x03, 0x1b
        /*003e*/ 	.short	0x00ff


	//----- nvinfo : EIATTR_NUM_BARRIERS
	.align		4
        /*0040*/ 	.byte	0x02, 0x4c
        /*0042*/ 	.byte	0x01
	.zero		1


	//----- nvinfo : EIATTR_MERCURY_ISA_VERSION
	.align		4
        /*0044*/ 	.byte	0x03, 0x5f
        /*0046*/ 	.short	0x0101


	//----- nvinfo : EIATTR_VRC_CTA_INIT_COUNT
	.align		4
        /*0048*/ 	.byte	0x02, 0x4a
	.zero		1
	.zero		1


	//----- nvinfo : EIATTR_EXIT_INSTR_OFFSETS
	.align		4
        /*004c*/ 	.byte	0x04, 0x1c
        /*004e*/ 	.short	(.L_43 - .L_42)


	//   ....[0]....
.L_42:
        /*0050*/ 	.word	0x00000080


	//   ....[1]....
        /*0054*/ 	.word	0x00000100


	//   ....[2]....
        /*0058*/ 	.word	0x00000690


	//   ....[3]....
        /*005c*/ 	.word	0x00001db0


	//----- nvinfo : EIATTR_MAX_THREADS
	.align		4
.L_43:
        /*0060*/ 	.byte	0x04, 0x05
        /*0062*/ 	.short	(.L_45 - .L_44)
.L_44:
        /*0064*/ 	.word	0x00000080
        /*0068*/ 	.word	0x00000001
        /*006c*/ 	.word	0x00000001


	//----- nvinfo : EIATTR_CRS_STACK_SIZE
	.align		4
.L_45:
        /*0070*/ 	.byte	0x04, 0x1e
        /*0072*/ 	.short	(.L_47 - .L_46)
.L_46:
        /*0074*/ 	.word	0x00000000


	//----- nvinfo : EIATTR_CBANK_PARAM_SIZE
	.align		4
.L_47:
        /*0078*/ 	.byte	0x03, 0x19
        /*007a*/ 	.short	0x0050


	//----- nvinfo : EIATTR_PARAM_CBANK
	.align		4
        /*007c*/ 	.byte	0x04, 0x0a
        /*007e*/ 	.short	(.L_49 - .L_48)
	.align		4
.L_48:
        /*0080*/ 	.word	index@(.nv.constant0.lambda_21041)
        /*0084*/ 	.short	0x0380
        /*0086*/ 	.short	0x0050


	//----- nvinfo : EIATTR_SW_WAR
	.align		4
.L_49:
        /*0088*/ 	.byte	0x04, 0x36
        /*008a*/ 	.short	(.L_51 - .L_50)
.L_50:
        /*008c*/ 	.word	0x00000008
.L_51:


//--------------------- .nv.callgraph             --------------------------
	.section	.nv.callgraph,"",@"SHT_CUDA_CALLGRAPH"
	.align	4
	.sectionentsize	8
	.align		4
        /*0000*/ 	.word	0x00000000
	.align		4
        /*0004*/ 	.word	0xffffffff
	.align		4
        /*0008*/ 	.word	0x00000000
	.align		4
        /*000c*/ 	.word	0xfffffffe
	.align		4
        /*0010*/ 	.word	0x00000000
	.align		4
        /*0014*/ 	.word	0xfffffffd
	.align		4
        /*0018*/ 	.word	0x00000000
	.align		4
        /*001c*/ 	.word	0xfffffffc


//--------------------- .text.lambda_21173        --------------------------
	.section	.text.lambda_21173,"ax",@progbits
	.align	128
        .global         lambda_21173
        .type           lambda_21173,@function
        .size           lambda_21173,(.L_x_21 - lambda_21173)
        .other          lambda_21173,@"STO_CUDA_ENTRY STV_DEFAULT"
lambda_21173:
.text.lambda_21173:
[----:B------:R-:W-:Y:S01]  /*0000*/  LDC R1, c[0x0][0x37c] ;  /* 0x0000df00ff017b82 */ /* 0x000fe20000000800 */
[----:B------:R-:W0:Y:S07]  /*0010*/  S2R R14, SR_TID.X ;  /* 0x00000000000e7919 */ /* 0x000e2e0000002100 */
[----:B------:R-:W1:Y:S01]  /*0020*/  S2UR UR4, SR_CTAID.X ;  /* 0x00000000000479c3 */ /* 0x000e620000002500 */
[----:B------:R-:W1:Y:S01]  /*0030*/  LDCU UR12, c[0x0][0x360] ;  /* 0x00006c00ff0c77ac */ /* 0x000e620008000800 */
[----:B------:R-:W2:Y:S01]  /*0040*/  LDCU UR9, c[0x0][0x3e0] ;  /* 0x00007c00ff0977ac */ /* 0x000ea20008000800 */
[----:B-1----:R-:W-:-:S06]  /*0050*/  UIMAD UR4, UR4, UR12, URZ ;  /* 0x0000000c040472a4 */ /* 0x002fcc000f8e02ff */
[----:B0-----:R-:W-:-:S05]  /*0060*/  VIADD R26, R14, UR4 ;  /* 0x000000040e1a7c36 */ /* 0x001fca0008000000 */
[----:B--2---:R-:W-:-:S13]  /*0070*/  ISETP.GE.AND P0, PT, R26, UR9, PT ;  /* 0x000000091a007c0c */ /* 0x004fda000bf06270 */
[----:B------:R-:W-:Y:S05]  /*0080*/  @P0 EXIT ;  /* 0x000000000000094d */ /* 0x000fea0003800000 */
[----:B------:R-:W0:Y:S01]  /*0090*/  S2R R7, SR_TID.Y ;  /* 0x0000000000077919 */ /* 0x000e220000002200 */
[----:B------:R-:W1:Y:S01]  /*00a0*/  S2UR UR5, SR_CTAID.Y ;  /* 0x00000000000579c3 */ /* 0x000e620000002600 */
[----:B------:R-:W1:Y:S01]  /*00b0*/  LDCU UR13, c[0x0][0x364] ;  /* 0x00006c80ff0d77ac */ /* 0x000e620008000800 */
[----:B------:R-:W2:Y:S01]  /*00c0*/  LDCU UR6, c[0x0][0x3e4] ;  /* 0x00007c80ff0677ac */ /* 0x000ea20008000800 */
[----:B-1----:R-:W-:-:S06]  /*00d0*/  UIMAD UR5, UR13, UR5, URZ ;  /* 0x000000050d0572a4 */ /* 0x002fcc000f8e02ff */
[----:B0-----:R-:W-:-:S05]  /*00e0*/  VIADD R19, R7, UR5 ;  /* 0x0000000507137c36 */ /* 0x001fca0008000000 */
[----:B--2---:R-:W-:-:S13]  /*00f0*/  ISETP.GE.AND P0, PT, R19, UR6, PT ;  /* 0x0000000613007c0c */ /* 0x004fda000bf06270 */
[----:B------:R-:W-:Y:S05]  /*0100*/  @P0 EXIT ;  /* 0x000000000000094d */ /* 0x000fea0003800000 */
[----:B------:R-:W0:Y:S01]  /*0110*/  S2UR UR8, SR_CgaCtaId ;  /* 0x00000000000879c3 */ /* 0x000e220000008800 */
[----:B------:R-:W1:Y:S01]  /*0120*/  LDCU UR6, c[0x0][0x394] ;  /* 0x00007280ff0677ac */ /* 0x000e620008000800 */
[----:B------:R-:W-:Y:S01]  /*0130*/  IADD3 R3, PT, PT, R19, -0x3, RZ ;  /* 0xfffffffd13037810 */ /* 0x000fe20007ffe0ff */
[----:B------:R-:W-:Y:S01]  /*0140*/  VIADD R8, R7, 0xfffffffd ;  /* 0xfffffffd07087836 */ /* 0x000fe20000000000 */
[----:B------:R-:W-:Y:S01]  /*0150*/  UMOV UR7, 0x400 ;  /* 0x0000040000077882 */ /* 0x000fe20000000000 */
[--C-:B------:R-:W-:Y:S01]  /*0160*/  IMAD R0, R19, UR9, R26.reuse ;  /* 0x0000000913007c24 */ /* 0x100fe2000f8e021a */
[----:B------:R-:W-:Y:S01]  /*0170*/  UIADD3 UR10, UPT, UPT, UR12, 0x6, URZ ;  /* 0x000000060c0a7890 */ /* 0x000fe2000fffe0ff */
[----:B------:R-:W-:Y:S01]  /*0180*/  IMAD.MOV.U32 R9, RZ, RZ, RZ ;  /* 0x000000ffff097224 */ /* 0x000fe200078e00ff */
[----:B------:R-:W-:Y:S01]  /*0190*/  UIADD3 UR11, UPT, UPT, UR13, 0x6, URZ ;  /* 0x000000060d0b7890 */ /* 0x000fe2000fffe0ff */
[----:B------:R-:W-:Y:S01]  /*01a0*/  IMAD R6, R3, UR9, R26 ;  /* 0x0000000903067c24 */ /* 0x000fe2000f8e021a */
[----:B------:R-:W2:Y:S01]  /*01b0*/  LDCU.64 UR14, c[0x0][0x358] ;  /* 0x00006b00ff0e77ac */ /* 0x000ea20008000a00 */
[----:B-1----:R-:W-:-:S04]  /*01c0*/  ULEA.HI UR6, UR6, UR6, URZ, 0x1 ;  /* 0x0000000606067291 */ /* 0x002fc8000f8f08ff */
[----:B------:R-:W-:Y:S02]  /*01d0*/  USHF.R.S32.HI UR6, URZ, 0x1, UR6 ;  /* 0x00000001ff067899 */ /* 0x000fe40008011406 */
[----:B0-----:R-:W-:-:S06]  /*01e0*/  ULEA UR7, UR8, UR7, 0x18 ;  /* 0x0000000708077291 */ /* 0x001fcc000f8ec0ff */
[----:B--2---:R-:W-:-:S07]  /*01f0*/  LEA R7, R7, UR7, 0x3 ;  /* 0x0000000707077c11 */ /* 0x004fce000f8e18ff */
.L_x_3:
[----:B0-----:R-:W0:Y:S01]  /*0200*/  LDC.64 R2, c[0x0][0x3b8] ;  /* 0x0000ee00ff027b82 */ /* 0x001e220000000a00 */
[----:B------:R-:W1:Y:S01]  /*0210*/  LDCU UR7, c[0x0][0x3e0] ;  /* 0x00007c00ff0777ac */ /* 0x000e620008000800 */
[----:B------:R-:W-:Y:S01]  /*0220*/  IADD3 R4, PT, PT, R14, R9, RZ ;  /* 0x000000090e047210 */ /* 0x000fe20007ffe0ff */
[--C-:B------:R-:W-:Y:S01]  /*0230*/  IMAD.IADD R10, R6, 0x1, R9.reuse ;  /* 0x00000001060a7824 */ /* 0x100fe200078e0209 */
[----:B------:R-:W-:Y:S01]  /*0240*/  IADD3 R5, PT, PT, R26, -0x3, R9 ;  /* 0xfffffffd1a057810 */ /* 0x000fe20007ffe009 */
[----:B------:R-:W-:Y:S01]  /*0250*/  IMAD.MOV.U32 R12, RZ, RZ, R8 ;  /* 0x000000ffff0c7224 */ /* 0x000fe200078e0008 */
[C---:B------:R-:W-:Y:S01]  /*0260*/  ISETP.GE.U32.AND P1, PT, R9.reuse, 0x6, PT ;  /* 0x000000060900780c */ /* 0x040fe20003f26070 */
[C---:B------:R-:W-:Y:S01]  /*0270*/  IMAD R11, R4.reuse, 0x38, R7 ;  /* 0x00000038040b7824 */ /* 0x040fe200078e0207 */
[----:B------:R-:W-:Y:S01]  /*0280*/  ISETP.GE.U32.AND P2, PT, R4, UR10, PT ;  /* 0x0000000a04007c0c */ /* 0x000fe2000bf46070 */
[----:B------:R-:W-:Y:S01]  /*0290*/  VIADD R9, R9, UR12 ;  /* 0x0000000c09097c36 */ /* 0x000fe20008000000 */
[----:B------:R-:W-:Y:S01]  /*02a0*/  MOV R13, R19 ;  /* 0x00000013000d7202 */ /* 0x000fe20000000f00 */
[----:B------:R-:W2:Y:S01]  /*02b0*/  LDCU UR9, c[0x0][0x3e0] ;  /* 0x00007c00ff0977ac */ /* 0x000ea20008000800 */
[----:B------:R-:W3:Y:S01]  /*02c0*/  LDCU UR8, c[0x0][0x3e4] ;  /* 0x00007c80ff0877ac */ /* 0x000ee20008000800 */
[----:B-1----:R-:W-:Y:S01]  /*02d0*/  ISETP.GE.U32.AND P3, PT, R5, UR7, PT ;  /* 0x0000000705007c0c */ /* 0x002fe2000bf66070 */
[----:B------:R-:W-:-:S12]  /*02e0*/  UIADD3 UR7, UPT, UPT, -UR13, URZ, URZ ;  /* 0x000000ff0d077290 */ /* 0x000fd8000fffe1ff */
.L_x_2:
[----:B------:R-:W-:Y:S01]  /*02f0*/  UIADD3 UR7, UPT, UPT, UR13, UR7, URZ ;  /* 0x000000070d077290 */ /* 0x000fe2000fffe0ff */
[----:B------:R-:W-:Y:S01]  /*0300*/  BSSY.RECONVERGENT B0, `(.L_x_0) ;  /* 0x000000e000007945 */ /* 0x000fe20003800200 */
[----:B------:R-:W-:Y:S01]  /*0310*/  IMAD.U32 R15, RZ, RZ, UR13 ;  /* 0x0000000dff0f7e24 */ /* 0x000fe2000f8e00ff */
[----:B------:R-:W-:Y:S01]  /*0320*/  MOV R16, UR13 ;  /* 0x0000000d00107c02 */ /* 0x000fe20008000f00 */
[----:B------:R-:W-:Y:S01]  /*0330*/  UISETP.GE.U32.AND UP0, UPT, UR7, 0x6, UPT ;  /* 0x000000060700788c */ /* 0x000fe2000bf06070 */
[----:B------:R-:W-:Y:S10]  /*0340*/  @P2 BRA `(.L_x_1) ;  /* 0x0000000000242947 */ /* 0x000ff40003800000 */
[----:B------:R-:W-:Y:S02]  /*0350*/  VIADD R4, R12, 0x3 ;  /* 0x000000030c047836 */ /* 0x000fe40000000000 */
[----:B------:R-:W-:-:S03]  /*0360*/  VIADD R5, R13, 0xfffffffd ;  /* 0xfffffffd0d057836 */ /* 0x000fc60000000000 */
[----:B------:R-:W-:-:S04]  /*0370*/  ISETP.GE.U32.OR P0, PT, R4, UR11, P3 ;  /* 0x0000000b04007c0c */ /* 0x000fc80009f06470 */
[----:B---3--:R-:W-:-:S13]  /*0380*/  ISETP.GE.U32.OR P0, PT, R5, UR8, P0 ;  /* 0x0000000805007c0c */ /* 0x008fda0008706470 */
[----:B------:R-:W-:Y:S05]  /*0390*/  @P0 BRA `(.L_x_1) ;  /* 0x0000000000100947 */ /* 0x000fea0003800000 */
[----:B------:R-:W-:-:S05]  /*03a0*/  IADD3 R5, PT, PT, R10, -0x3, RZ ;  /* 0xfffffffd0a057810 */ /* 0x000fca0007ffe0ff */
[----:B0-----:R-:W-:-:S06]  /*03b0*/  IMAD.WIDE.U32 R4, R5, 0x8, R2 ;  /* 0x0000000805047825 */ /* 0x001fcc00078e0002 */
[----:B------:R-:W3:Y:S04]  /*03c0*/  LDG.E.64 R4, desc[UR14][R4.64] ;  /* 0x0000000e04047981 */ /* 0x000ee8000c1e1b00 */
[----:B---3--:R1:W-:Y:S02]  /*03d0*/  STS.64 [R11], R4 ;  /* 0x000000040b007388 */ /* 0x0083e40000000a00 */
.L_x_1:
[----:B--23--:R-:W-:Y:S05]  /*03e0*/  BSYNC.RECONVERGENT B0 ;  /* 0x0000000000007941 */ /* 0x00cfea0003800200 */
.L_x_0:
[----:B------:R-:W-:Y:S01]  /*03f0*/  IMAD R10, R15, UR9, R10 ;  /* 0x000000090f0a7c24 */ /* 0x000fe2000f8e020a */
[----:B------:R-:W-:Y:S01]  /*0400*/  IADD3 R12, PT, PT, R12, UR13, RZ ;  /* 0x0000000d0c0c7c10 */ /* 0x000fe2000fffe0ff */
[----:B-1----:R-:W-:Y:S02]  /*0410*/  IMAD R11, R16, 0x8, R11 ;  /* 0x00000008100b7824 */ /* 0x002fe400078e020b */
[----:B------:R-:W-:Y:S01]  /*0420*/  VIADD R13, R13, UR13 ;  /* 0x0000000d0d0d7c36 */ /* 0x000fe20008000000 */
[----:B------:R-:W-:Y:S06]  /*0430*/  BRA.U !UP0, `(.L_x_2) ;  /* 0xfffffffd08ac7547 */ /* 0x000fec000b83ffff */
[----:B------:R-:W-:Y:S05]  /*0440*/  @!P1 BRA `(.L_x_3) ;  /* 0xfffffffc006c9947 */ /* 0x000fea000383ffff */
[----:B------:R-:W1:Y:S01]  /*0450*/  LDCU UR7, c[0x0][0x3e4] ;  /* 0x00007c80ff0777ac */ /* 0x000e620008000800 */
[----:B------:R-:W2:Y:S08]  /*0460*/  LDC.64 R16, c[0x0][0x3a0] ;  /* 0x0000e800ff107b82 */ /* 0x000eb00000000a00 */
[----:B------:R-:W-:Y:S01]  /*0470*/  BAR.SYNC.DEFER_BLOCKING 0x0 ;  /* 0x0000000000007b1d */ /* 0x000fe20000010000 */
[----:B------:R-:W-:Y:S01]  /*0480*/  ISETP.GE.AND P1, PT, R19, UR6, PT ;  /* 0x0000000613007c0c */ /* 0x000fe2000bf26270 */
[----:B-1----:R-:W-:-:S06]  /*0490*/  UIADD3 UR7, UPT, UPT, -UR6, UR7, URZ ;  /* 0x0000000706077290 */ /* 0x002fcc000fffe1ff */
[----:B------:R-:W-:Y:S01]  /*04a0*/  ISETP.GE.AND P0, PT, R19, UR7, PT ;  /* 0x0000000713007c0c */ /* 0x000fe2000bf06270 */
[----:B--2---:R-:W-:-:S12]  /*04b0*/  IMAD.WIDE.U32 R16, R0, 0x8, R16 ;  /* 0x0000000800107825 */ /* 0x004fd800078e0010 */
[----:B------:R-:W-:Y:S05]  /*04c0*/  @!P0 BRA P1, `(.L_x_4) ;  /* 0x0000000000788947 */ /* 0x000fea0000800000 */
[----:B------:R-:W1:Y:S01]  /*04d0*/  I2F.U32.RP R4, UR9 ;  /* 0x0000000900047d06 */ /* 0x000e620008209000 */
[----:B------:R-:W2:Y:S01]  /*04e0*/  S2R R7, SR_CgaCtaId ;  /* 0x0000000000077919 */ /* 0x000ea20000008800 */
[----:B------:R-:W-:-:S06]  /*04f0*/  ISETP.NE.U32.AND P2, PT, RZ, UR9, PT ;  /* 0x00000009ff007c0c */ /* 0x000fcc000bf45070 */
[----:B-1----:R-:W0:Y:S02]  /*0500*/  MUFU.RCP R4, R4 ;  /* 0x0000000400047308 */ /* 0x002e240000001000 */
[----:B0-----:R-:W-:-:S06]  /*0510*/  VIADD R2, R4, 0xffffffe ;  /* 0x0ffffffe04027836 */ /* 0x001fcc0000000000 */
[----:B------:R0:W1:Y:S02]  /*0520*/  F2I.FTZ.U32.TRUNC.NTZ R3, R2 ;  /* 0x0000000200037305 */ /* 0x000064000021f000 */
[----:B0-----:R-:W-:Y:S02]  /*0530*/  HFMA2 R2, -RZ, RZ, 0, 0 ;  /* 0x00000000ff027431 */ /* 0x001fe400000001ff */
[----:B-1----:R-:W-:-:S04]  /*0540*/  IMAD.MOV R5, RZ, RZ, -R3 ;  /* 0x000000ffff057224 */ /* 0x002fc800078e0a03 */
[----:B------:R-:W-:-:S04]  /*0550*/  IMAD R5, R5, UR9, RZ ;  /* 0x0000000905057c24 */ /* 0x000fc8000f8e02ff */
[----:B------:R-:W-:Y:S01]  /*0560*/  IMAD.HI.U32 R3, R3, R5, R2 ;  /* 0x0000000503037227 */ /* 0x000fe200078e0002 */
[----:B------:R-:W-:-:S04]  /*0570*/  MOV R2, 0x400 ;  /* 0x0000040000027802 */ /* 0x000fc80000000f00 */
[----:B--2---:R-:W-:Y:S01]  /*0580*/  LEA R7, R7, R2, 0x18 ;  /* 0x0000000207077211 */ /* 0x004fe200078ec0ff */
[----:B------:R-:W-:-:S04]  /*0590*/  IMAD.HI.U32 R3, R3, R0, RZ ;  /* 0x0000000003037227 */ /* 0x000fc800078e00ff */
[----:B------:R-:W-:-:S04]  /*05a0*/  IMAD.MOV R5, RZ, RZ, -R3 ;  /* 0x000000ffff057224 */ /* 0x000fc800078e0a03 */
[----:B------:R-:W-:-:S05]  /*05b0*/  IMAD R5, R5, UR9, R0 ;  /* 0x0000000905057c24 */ /* 0x000fca000f8e0200 */
[----:B------:R-:W-:-:S13]  /*05c0*/  ISETP.GE.U32.AND P0, PT, R5, UR9, PT ;  /* 0x0000000905007c0c */ /* 0x000fda000bf06070 */
[----:B------:R-:W-:Y:S01]  /*05d0*/  @P0 VIADD R5, R5, -UR9 ;  /* 0x8000000905050c36 */ /* 0x000fe20008000000 */
[----:B------:R-:W-:-:S04]  /*05e0*/  @P0 IADD3 R3, PT, PT, R3, 0x1, RZ ;  /* 0x0000000103030810 */ /* 0x000fc80007ffe0ff */
[----:B------:R-:W-:-:S13]  /*05f0*/  ISETP.GE.U32.AND P1, PT, R5, UR9, PT ;  /* 0x0000000905007c0c */ /* 0x000fda000bf26070 */
[----:B------:R-:W-:Y:S01]  /*0600*/  @P1 VIADD R3, R3, 0x1 ;  /* 0x0000000103031836 */ /* 0x000fe20000000000 */
[----:B------:R-:W-:-:S05]  /*0610*/  @!P2 LOP3.LUT R3, RZ, UR9, RZ, 0x33, !PT ;  /* 0x00000009ff03ac12 */ /* 0x000fca000f8e33ff */
[----:B------:R-:W-:Y:S02]  /*0620*/  IMAD.MOV R5, RZ, RZ, -R3 ;  /* 0x000000ffff057224 */ /* 0x000fe400078e0a03 */
[----:B------:R-:W-:Y:S02]  /*0630*/  VIADD R3, R3, -UR5 ;  /* 0x8000000503037c36 */ /* 0x000fe40008000000 */
[----:B------:R-:W-:-:S05]  /*0640*/  IMAD R0, R5, UR9, R0 ;  /* 0x0000000905007c24 */ /* 0x000fca000f8e0200 */
[----:B------:R-:W-:-:S05]  /*0650*/  IADD3 R0, PT, PT, R0, -UR4, RZ ;  /* 0x8000000400007c10 */ /* 0x000fca000fffe0ff */
[----:B------:R-:W-:-:S04]  /*0660*/  IMAD R0, R0, 0x38, R7 ;  /* 0x0000003800007824 */ /* 0x000fc800078e0207 */
[----:B------:R-:W-:-:S06]  /*0670*/  IMAD R3, R3, 0x8, R0 ;  /* 0x0000000803037824 */ /* 0x000fcc00078e0200 */
[----:B------:R-:W0:Y:S04]  /*0680*/  LDS.64 R2, [R3+0xc0] ;  /* 0x0000c00003027984 */ /* 0x000e280000000a00 */
[----:B0-----:R-:W-:Y:S01]  /*0690*/  STG.E.64 desc[UR14][R16.64], R2 ;  /* 0x0000000210007986 */ /* 0x001fe2000c101b0e */
[----:B------:R-:W-:Y:S05]  /*06a0*/  EXIT ;  /* 0x000000000000794d */ /* 0x000fea0003800000 */
.L_x_4:
[----:B------:R-:W1:Y:S02]  /*06b0*/  LDC.64 R20, c[0x0][0x388] ;  /* 0x0000e200ff147b82 */ /* 0x000e640000000a00 */
[----:B-1----:R-:W2:Y:S04]  /*06c0*/  LDG.E.64 R4, desc[UR14][R20.64] ;  /* 0x0000000e14047981 */ /* 0x002ea8000c1e1b00 */
[----:B------:R-:W2:Y:S04]  /*06d0*/  LDG.E.64 R6, desc[UR14][R20.64+0x8] ;  /* 0x0000080e14067981 */ /* 0x000ea8000c1e1b00 */
[----:B------:R-:W3:Y:S04]  /*06e0*/  LDG.E.64 R8, desc[UR14][R20.64+0x10] ;  /* 0x0000100e14087981 */ /* 0x000ee8000c1e1b00 */
[----:B------:R-:W3:Y:S04]  /*06f0*/  LDG.E.64 R10, desc[UR14][R20.64+0x18] ;  /* 0x0000180e140a7981 */ /* 0x000ee8000c1e1b00 */
[----:B------:R-:W4:Y:S04]  /*0700*/  LDG.E.64 R12, desc[UR14][R20.64+0x20] ;  /* 0x0000200e140c7981 */ /* 0x000f28000c1e1b00 */
[----:B------:R-:W4:Y:S04]  /*0710*/  LDG.E.64 R14, desc[UR14][R20.64+0x28] ;  /* 0x0000280e140e7981 */ /* 0x000f28000c1e1b00 */
[----:B------:R-:W5:Y:S01]  /*0720*/  LDG.E.64 R24, desc[UR14][R20.64+0x30] ;  /* 0x0000300e14187981 */ /* 0x000f62000c1e1b00 */
[----:B------:R-:W0:Y:S01]  /*0730*/  S2UR UR8, SR_CgaCtaId ;  /* 0x00000000000879c3 */ /* 0x000e220000008800 */
[----:B------:R-:W-:Y:S01]  /*0740*/  UMOV UR7, 0x400 ;  /* 0x0000040000077882 */ /* 0x000fe20000000000 */
[----:B------:R-:W-:-:S02]  /*0750*/  CS2R R22, SRZ ;  /* 0x0000000000167805 */ /* 0x000fc4000001ff00 */
[----:B------:R-:W-:Y:S01]  /*0760*/  MOV R0, UR7 ;  /* 0x0000000700007c02 */ /* 0x000fe20008000f00 */
[----:B0-----:R-:W-:Y:S01]  /*0770*/  IMAD.U32 R3, RZ, RZ, UR8 ;  /* 0x00000008ff037e24 */ /* 0x001fe2000f8e00ff */
[----:B------:R-:W-:Y:S05]  /*0780*/  WARPSYNC.ALL ;  /* 0x0000000000007948 */ /* 0x000fea0003800000 */
[----:B------:R-:W0:Y:S01]  /*0790*/  LDCU UR7, c[0x0][0x394] ;  /* 0x00007280ff0777ac */ /* 0x000e220008000800 */
[----:B------:R-:W-:Y:S01]  /*07a0*/  LEA R2, R3, R0, 0x18 ;  /* 0x0000000003027211 */ /* 0x000fe200078ec0ff */
[----:B0-----:R-:W-:-:S04]  /*07b0*/  UISETP.GE.AND UP0, UPT, UR7, -0x1, UPT ;  /* 0xffffffff0700788c */ /* 0x001fc8000bf06270 */
[----:B--2---:R0:W-:Y:S04]  /*07c0*/  STS.128 [R2+0x1d50], R4 ;  /* 0x001d500402007388 */ /* 0x0041e80000000c00 */
[----:B---3--:R0:W-:Y:S04]  /*07d0*/  STS.128 [R2+0x1d60], R8 ;  /* 0x001d600802007388 */ /* 0x0081e80000000c00 */
[----:B----4-:R0:W-:Y:S04]  /*07e0*/  STS.128 [R2+0x1d70], R12 ;  /* 0x001d700c02007388 */ /* 0x0101e80000000c00 */
[----:B-----5:R0:W-:Y:S01]  /*07f0*/  STS.64 [R2+0x1d80], R24 ;  /* 0x001d801802007388 */ /* 0x0201e20000000a00 */
[----:B------:R-:W-:Y:S06]  /*0800*/  BAR.SYNC.DEFER_BLOCKING 0x0 ;  /* 0x0000000000007b1d */ /* 0x000fec0000010000 */
[----:B------:R-:W-:Y:S05]  /*0810*/  BRA.U !UP0, `(.L_x_5) ;  /* 0x0000001508e47547 */ /* 0x000fea000b800000 */
[----:B0-----:R-:W-:Y:S01]  /*0820*/  IABS R12, UR6 ;  /* 0x00000006000c7c13 */ /* 0x001fe20008000000 */
[----:B------:R-:W-:Y:S01]  /*0830*/  UIADD3 UR7, UPT, UPT, -UR6, URZ, URZ ;  /* 0x000000ff06077290 */ /* 0x000fe2000fffe1ff */
[----:B------:R-:W-:-:S03]  /*0840*/  CS2R R22, SRZ ;  /* 0x0000000000167805 */ /* 0x000fc6000001ff00 */
[----:B------:R-:W-:-:S05]  /*0850*/  VIADD R12, R12, UR6 ;  /* 0x000000060c0c7c36 */ /* 0x000fca0008000000 */
[----:B------:R-:W-:-:S13]  /*0860*/  ISETP.GE.U32.AND P0, PT, R12, 0x3, PT ;  /* 0x000000030c00780c */ /* 0x000fda0003f06070 */
[----:B------:R-:W-:Y:S05]  /*0870*/  @!P0 BRA `(.L_x_6) ;  /* 0x0000000c00f88947 */ /* 0x000fea0003800000 */
[----:B------:R-:W-:Y:S01]  /*0880*/  IABS R13, UR9 ;  /* 0x00000009000d7c13 */ /* 0x000fe20008000000 */
[----:B------:R-:W-:Y:S01]  /*0890*/  VIADD R19, R19, -UR6 ;  /* 0x8000000613137c36 */ /* 0x000fe20008000000 */
[----:B------:R-:W-:Y:S01]  /*08a0*/  MOV R10, UR9 ;  /* 0x00000009000a7c02 */ /* 0x000fe20008000f00 */
[----:B------:R-:W0:Y:S01]  /*08b0*/  LDCU UR6, c[0x0][0x394] ;  /* 0x00007280ff0677ac */ /* 0x000e220008000800 */
[----:B------:R-:W1:Y:S01]  /*08c0*/  I2F.RP R6, R13 ;  /* 0x0000000d00067306 */ /* 0x000e620000209400 */
[C---:B------:R-:W-:Y:S02]  /*08d0*/  IMAD R24, R19.reuse, UR9, R26 ;  /* 0x0000000913187c24 */ /* 0x040fe4000f8e021a */
[C---:B------:R-:W-:Y:S01]  /*08e0*/  IMAD R15, R19.reuse, R10, UR9 ;  /* 0x00000009130f7e24 */ /* 0x040fe2000f8e020a */
[----:B------:R-:W-:Y:S01]  /*08f0*/  UIADD3 UR7, UPT, UPT, UR7, 0x4, URZ ;  /* 0x0000000407077890 */ /* 0x000fe2000fffe0ff */
[----:B------:R-:W-:Y:S02]  /*0900*/  VIADD R25, R19, 0x2 ;  /* 0x0000000213197836 */ /* 0x000fe40000000000 */
[----:B------:R-:W-:-:S02]  /*0910*/  IMAD.IADD R15, R26, 0x1, R15 ;  /* 0x000000011a0f7824 */ /* 0x000fc400078e020f */
[--C-:B------:R-:W-:Y:S02]  /*0920*/  IMAD R25, R25, UR9, R26.reuse ;  /* 0x0000000919197c24 */ /* 0x100fe4000f8e021a */
[----:B------:R-:W-:Y:S01]  /*0930*/  VIADD R19, R19, 0x3 ;  /* 0x0000000313137836 */ /* 0x000fe20000000000 */
[----:B------:R-:W-:Y:S01]  /*0940*/  IABS R11, R15 ;  /* 0x0000000f000b7213 */ /* 0x000fe20000000000 */
[----:B-1----:R-:W1:Y:S02]  /*0950*/  MUFU.RCP R6, R6 ;  /* 0x0000000600067308 */ /* 0x002e640000001000 */
[----:B------:R-:W-:Y:S01]  /*0960*/  IMAD R26, R19, UR9, R26 ;  /* 0x00000009131a7c24 */ /* 0x000fe2000f8e021a */
[----:B0-----:R-:W-:-:S04]  /*0970*/  ULEA.HI UR6, UR6, UR6, URZ, 0x1 ;  /* 0x0000000606067291 */ /* 0x001fc8000f8f08ff */
[----:B------:R-:W-:Y:S01]  /*0980*/  IABS R20, R26 ;  /* 0x0000001a00147213 */ /* 0x000fe20000000000 */
[----:B------:R-:W-:Y:S01]  /*0990*/  USHF.R.S32.HI UR6, URZ, 0x1, UR6 ;  /* 0x00000001ff067899 */ /* 0x000fe20008011406 */
[----:B-1----:R-:W-:-:S04]  /*09a0*/  IADD3 R4, PT, PT, R6, 0xffffffe, RZ ;  /* 0x0ffffffe06047810 */ /* 0x002fc80007ffe0ff */
[----:B------:R0:W1:Y:S02]  /*09b0*/  F2I.FTZ.U32.TRUNC.NTZ R5, R4 ;  /* 0x0000000400057305 */ /* 0x000064000021f000 */
[----:B0-----:R-:W-:Y:S02]  /*09c0*/  IMAD.MOV.U32 R4, RZ, RZ, RZ ;  /* 0x000000ffff047224 */ /* 0x001fe400078e00ff */
[--C-:B-1----:R-:W-:Y:S02]  /*09d0*/  IMAD.MOV R8, RZ, RZ, -R5.reuse ;  /* 0x000000ffff087224 */ /* 0x102fe400078e0a05 */
[----:B------:R-:W-:Y:S02]  /*09e0*/  IMAD.MOV.U32 R7, RZ, RZ, R5 ;  /* 0x000000ffff077224 */ /* 0x000fe400078e0005 */
[----:B------:R-:W-:Y:S01]  /*09f0*/  IMAD R9, R8, R13, RZ ;  /* 0x0000000d08097224 */ /* 0x000fe200078e02ff */
[----:B------:R-:W-:-:S03]  /*0a00*/  IABS R8, R24 ;  /* 0x0000001800087213 */ /* 0x000fc60000000000 */
[----:B------:R-:W-:-:S06]  /*0a10*/  IMAD.HI.U32 R6, R5, R9, R4 ;  /* 0x0000000905067227 */ /* 0x000fcc00078e0004 */
[----:B------:R-:W-:-:S04]  /*0a20*/  IMAD.HI.U32 R4, R6, R8, RZ ;  /* 0x0000000806047227 */ /* 0x000fc800078e00ff */
[----:B------:R-:W-:Y:S01]  /*0a30*/  IMAD.MOV.U32 R6, RZ, RZ, RZ ;  /* 0x000000ffff067224 */ /* 0x000fe200078e00ff */
[----:B------:R-:W-:-:S03]  /*0a40*/  IADD3 R10, PT, PT, -R4, RZ, RZ ;  /* 0x000000ff040a7210 */ /* 0x000fc60007ffe1ff */
[----:B------:R-:W-:Y:S01]  /*0a50*/  IMAD.HI.U32 R14, R5, R9, R6 ;  /* 0x00000009050e7227 */ /* 0x000fe200078e0006 */
[----:B------:R-:W-:Y:S02]  /*0a60*/  MOV R6, R11 ;  /* 0x0000000b00067202 */ /* 0x000fe40000000f00 */
[----:B------:R-:W-:Y:S01]  /*0a70*/  IABS R9, R25 ;  /* 0x0000001900097213 */ /* 0x000fe20000000000 */
[----:B------:R-:W-:Y:S01]  /*0a80*/  IMAD R8, R13, R10, R8 ;  /* 0x0000000a0d087224 */ /* 0x000fe200078e0208 */
[----:B------:R-:W-:Y:S01]  /*0a90*/  LOP3.LUT R11, RZ, UR9, RZ, 0x33, !PT ;  /* 0x00000009ff0b7c12 */ /* 0x000fe2000f8e33ff */
[----:B------:R-:W-:-:S03]  /*0aa0*/  IMAD.HI.U32 R5, R14, R6, RZ ;  /* 0x000000060e057227 */ /* 0x000fc600078e00ff */
[----:B------:R-:W-:Y:S01]  /*0ab0*/  ISETP.GT.U32.AND P1, PT, R13, R8, PT ;  /* 0x000000080d00720c */ /* 0x000fe20003f24070 */
[----:B------:R-:W-:Y:S01]  /*0ac0*/  IMAD.HI.U32 R18, R14, R20, RZ ;  /* 0x000000140e127227 */ /* 0x000fe200078e00ff */
[----:B------:R-:W-:-:S05]  /*0ad0*/  IADD3 R7, PT, PT, -R5, RZ, RZ ;  /* 0x000000ff05077210 */ /* 0x000fca0007ffe1ff */
[C---:B------:R-:W-:Y:S02]  /*0ae0*/  IMAD R6, R13.reuse, R7, R6 ;  /* 0x000000070d067224 */ /* 0x040fe400078e0206 */
[----:B------:R-:W-:Y:S01]  /*0af0*/  IMAD.MOV.U32 R7, RZ, RZ, R9 ;  /* 0x000000ffff077224 */ /* 0x000fe200078e0009 */
[----:B------:R-:W-:Y:S02]  /*0b00*/  LOP3.LUT R9, R24, UR9, RZ, 0x3c, !PT ;  /* 0x0000000918097c12 */ /* 0x000fe4000f8e3cff */
[----:B------:R-:W-:Y:S01]  /*0b10*/  ISETP.GT.U32.AND P3, PT, R13, R6, PT ;  /* 0x000000060d00720c */ /* 0x000fe20003f64070 */
[----:B------:R-:W-:Y:S01]  /*0b20*/  @!P1 IMAD.IADD R8, R8, 0x1, -R13 ;  /* 0x0000000108089824 */ /* 0x000fe200078e0a0d */
[----:B------:R-:W-:Y:S01]  /*0b30*/  ISETP.GE.AND P5, PT, R9, RZ, PT ;  /* 0x000000ff0900720c */ /* 0x000fe20003fa6270 */
[----:B------:R-:W-:-:S03]  /*0b40*/  IMAD.HI.U32 R10, R14, R7, RZ ;  /* 0x000000070e0a7227 */ /* 0x000fc600078e00ff */
[----:B------:R-:W-:Y:S01]  /*0b50*/  ISETP.GE.U32.AND P0, PT, R8, R13, PT ;  /* 0x0000000d0800720c */ /* 0x000fe20003f06070 */
[----:B------:R-:W-:Y:S01]  /*0b60*/  @!P1 VIADD R4, R4, 0x1 ;  /* 0x0000000104049836 */ /* 0x000fe20000000000 */
[----:B------:R-:W-:Y:S01]  /*0b70*/  IADD3 R8, PT, PT, -R10, RZ, RZ ;  /* 0x000000ff0a087210 */ /* 0x000fe20007ffe1ff */
[----:B------:R-:W-:-:S04]  /*0b80*/  IMAD.MOV R9, RZ, RZ, -R18 ;  /* 0x000000ffff097224 */ /* 0x000fc800078e0a12 */
[C---:B------:R-:W-:Y:S01]  /*0b90*/  IMAD R8, R13.reuse, R8, R7 ;  /* 0x000000080d087224 */ /* 0x040fe200078e0207 */
[----:B------:R-:W-:Y:S01]  /*0ba0*/  @!P3 IADD3 R6, PT, PT, R6, -R13, RZ ;  /* 0x8000000d0606b210 */ /* 0x000fe20007ffe0ff */
[----:B------:R-:W-:Y:S01]  /*0bb0*/  IMAD R20, R13, R9, R20 ;  /* 0x000000090d147224 */ /* 0x000fe200078e0214 */
[----:B------:R-:W-:Y:S02]  /*0bc0*/  @!P3 IADD3 R5, PT, PT, R5, 0x1, RZ ;  /* 0x000000010505b810 */ /* 0x000fe40007ffe0ff */
[----:B------:R-:W-:Y:S01]  /*0bd0*/  ISETP.GT.U32.AND P2, PT, R13, R8, PT ;  /* 0x000000080d00720c */ /* 0x000fe20003f44070 */
[----:B------:R-:W-:Y:S01]  /*0be0*/  @P0 VIADD R4, R4, 0x1 ;  /* 0x0000000104040836 */ /* 0x000fe20000000000 */
[----:B------:R-:W-:Y:S02]  /*0bf0*/  ISETP.GE.U32.AND P4, PT, R6, R13, PT ;  /* 0x0000000d0600720c */ /* 0x000fe40003f86070 */
[----:B------:R-:W-:Y:S01]  /*0c00*/  LOP3.LUT R6, R15, UR9, RZ, 0x3c, !PT ;  /* 0x000000090f067c12 */ /* 0x000fe2000f8e3cff */
[----:B------:R-:W-:Y:S01]  /*0c10*/  @!P5 IMAD.MOV R4, RZ, RZ, -R4 ;  /* 0x000000ffff04d224 */ /* 0x000fe200078e0a04 */
[----:B------:R-:W-:-:S02]  /*0c20*/  ISETP.NE.AND P0, PT, RZ, UR9, PT ;  /* 0x00000009ff007c0c */ /* 0x000fc4000bf05270 */
[----:B------:R-:W-:Y:S02]  /*0c30*/  ISETP.GE.AND P3, PT, R6, RZ, PT ;  /* 0x000000ff0600720c */ /* 0x000fe40003f66270 */
[----:B------:R-:W-:Y:S02]  /*0c40*/  ISETP.GT.U32.AND P1, PT, R13, R20, PT ;  /* 0x000000140d00720c */ /* 0x000fe40003f24070 */
[----:B------:R-:W-:Y:S01]  /*0c50*/  SEL R4, R11, R4, !P0 ;  /* 0x000000040b047207 */ /* 0x000fe20004000000 */
[----:B------:R-:W-:Y:S01]  /*0c60*/  @!P2 IMAD.IADD R8, R8, 0x1, -R13 ;  /* 0x000000010808a824 */ /* 0x000fe200078e0a0d */
[----:B------:R-:W-:Y:S02]  /*0c70*/  @!P2 IADD3 R10, PT, PT, R10, 0x1, RZ ;  /* 0x000000010a0aa810 */ /* 0x000fe40007ffe0ff */
[----:B------:R-:W-:Y:S01]  /*0c80*/  @P4 IADD3 R5, PT, PT, R5, 0x1, RZ ;  /* 0x0000000105054810 */ /* 0x000fe20007ffe0ff */
[----:B------:R-:W-:Y:S01]  /*0c90*/  IMAD.MOV R7, RZ, RZ, -R4 ;  /* 0x000000ffff077224 */ /* 0x000fe200078e0a04 */
[----:B------:R-:W-:Y:S01]  /*0ca0*/  ISETP.GE.U32.AND P6, PT, R8, R13, PT ;  /* 0x0000000d0800720c */ /* 0x000fe20003fc6070 */
[----:B------:R-:W-:-:S02]  /*0cb0*/  VIADD R4, R4, -UR5 ;  /* 0x8000000504047c36 */ /* 0x000fc40008000000 */
[----:B------:R-:W-:Y:S02]  /*0cc0*/  IMAD.MOV.U32 R8, RZ, RZ, R5 ;  /* 0x000000ffff087224 */ /* 0x000fe400078e0005 */
[----:B------:R-:W-:Y:S01]  /*0cd0*/  IMAD R6, R7, UR9, R24 ;  /* 0x0000000907067c24 */ /* 0x000fe2000f8e0218 */
[----:B------:R-:W-:Y:S01]  /*0ce0*/  LOP3.LUT R7, R25, UR9, RZ, 0x3c, !PT ;  /* 0x0000000919077c12 */ /* 0x000fe2000f8e3cff */
[----:B------:R-:W-:Y:S02]  /*0cf0*/  @!P3 IMAD.MOV R8, RZ, RZ, -R8 ;  /* 0x000000ffff08b224 */ /* 0x000fe400078e0a08 */
[----:B------:R-:W-:Y:S01]  /*0d00*/  @!P1 IMAD.IADD R20, R20, 0x1, -R13 ;  /* 0x0000000114149824 */ /* 0x000fe200078e0a0d */
[----:B------:R-:W-:Y:S01]  /*0d10*/  IADD3 R5, PT, PT, R6, -UR4, RZ ;  /* 0x8000000406057c10 */ /* 0x000fe2000fffe0ff */
[----:B------:R-:W-:Y:S01]  /*0d20*/  @!P1 VIADD R18, R18, 0x1 ;  /* 0x0000000112129836 */ /* 0x000fe20000000000 */
[----:B------:R-:W-:Y:S02]  /*0d30*/  SEL R19, R11, R8, !P0 ;  /* 0x000000080b137207 */ /* 0x000fe40004000000 */
[----:B------:R-:W-:Y:S01]  /*0d40*/  ISETP.GE.U32.AND P5, PT, R20, R13, PT ;  /* 0x0000000d1400720c */ /* 0x000fe20003fa6070 */
[----:B------:R-:W-:Y:S01]  /*0d50*/  IMAD R5, R5, 0x38, R2 ;  /* 0x0000003805057824 */ /* 0x000fe200078e0202 */
[----:B------:R-:W-:Y:S01]  /*0d60*/  @P6 IADD3 R10, PT, PT, R10, 0x1, RZ ;  /* 0x000000010a0a6810 */ /* 0x000fe20007ffe0ff */
[----:B------:R-:W-:Y:S01]  /*0d70*/  IMAD.MOV R22, RZ, RZ, -R19 ;  /* 0x000000ffff167224 */ /* 0x000fe200078e0a13 */
[----:B------:R-:W-:Y:S01]  /*0d80*/  ISETP.GE.AND P4, PT, R7, RZ, PT ;  /* 0x000000ff0700720c */ /* 0x000fe20003f86270 */
[----:B------:R-:W-:Y:S01]  /*0d90*/  IMAD R8, R4, 0x8, R5 ;  /* 0x0000000804087824 */ /* 0x000fe200078e0205 */
[----:B------:R-:W-:-:S02]  /*0da0*/  LOP3.LUT R6, R26, UR9, RZ, 0x3c, !PT ;  /* 0x000000091a067c12 */ /* 0x000fc4000f8e3cff */
[----:B------:R-:W-:Y:S01]  /*0db0*/  MOV R20, R10 ;  /* 0x0000000a00147202 */ /* 0x000fe20000000f00 */
[----:B------:R-:W-:Y:S01]  /*0dc0*/  IMAD R10, R22, UR9, R15 ;  /* 0x00000009160a7c24 */ /* 0x000fe2000f8e020f */
[----:B------:R-:W-:Y:S01]  /*0dd0*/  ISETP.GE.AND P2, PT, R6, RZ, PT ;  /* 0x000000ff0600720c */ /* 0x000fe20003f46270 */
[----:B------:R-:W-:Y:S02]  /*0de0*/  LDS.64 R8, [R8+0xc0] ;  /* 0x0000c00008087984 */ /* 0x000fe40000000a00 */
[----:B------:R-:W-:Y:S01]  /*0df0*/  @P5 VIADD R18, R18, 0x1 ;  /* 0x0000000112125836 */ /* 0x000fe20000000000 */
[----:B------:R-:W-:Y:S01]  /*0e00*/  IADD3 R21, PT, PT, R10, -UR4, RZ ;  /* 0x800000040a157c10 */ /* 0x000fe2000fffe0ff */
[----:B------:R-:W0:Y:S02]  /*0e10*/  LDS.128 R4, [R2+0x1d50] ;  /* 0x001d500002047984 */ /* 0x000e240000000c00 */
[----:B------:R-:W-:Y:S02]  /*0e20*/  IMAD.MOV.U32 R22, RZ, RZ, R18 ;  /* 0x000000ffff167224 */ /* 0x000fe400078e0012 */
[----:B------:R-:W-:-:S02]  /*0e30*/  IMAD R21, R21, 0x38, R2 ;  /* 0x0000003815157824 */ /* 0x000fc400078e0202 */
[----:B------:R-:W-:Y:S02]  /*0e40*/  VIADD R18, R19, -UR5 ;  /* 0x8000000513127c36 */ /* 0x000fe40008000000 */
[----:B------:R-:W-:Y:S02]  /*0e50*/  @!P4 IMAD.MOV R20, RZ, RZ, -R20 ;  /* 0x000000ffff14c224 */ /* 0x000fe400078e0a14 */
[----:B------:R-:W-:Y:S02]  /*0e60*/  IMAD R18, R18, 0x8, R21 ;  /* 0x0000000812127824 */ /* 0x000fe400078e0215 */
[----:B------:R-:W-:Y:S01]  /*0e70*/  @!P2 IMAD.MOV R22, RZ, RZ, -R22 ;  /* 0x000000ffff16a224 */ /* 0x000fe200078e0a16 */
[----:B------:R-:W-:-:S03]  /*0e80*/  SEL R10, R11, R20, !P0 ;  /* 0x000000140b0a7207 */ /* 0x000fc60004000000 */
[----:B------:R-:W1:Y:S01]  /*0e90*/  LDS.64 R18, [R18+0xc0] ;  /* 0x0000c00012127984 */ /* 0x000e620000000a00 */
[----:B------:R-:W-:Y:S02]  /*0ea0*/  SEL R11, R11, R22, !P0 ;  /* 0x000000160b0b7207 */ /* 0x000fe40004000000 */
[----:B------:R-:W-:-:S03]  /*0eb0*/  IADD3 R20, PT, PT, -R10, RZ, RZ ;  /* 0x000000ff0a147210 */ /* 0x000fc60007ffe1ff */
[----:B------:R-:W-:Y:S01]  /*0ec0*/  IMAD.MOV R21, RZ, RZ, -R11 ;  /* 0x000000ffff157224 */ /* 0x000fe200078e0a0b */
[----:B------:R-:W-:Y:S01]  /*0ed0*/  IADD3 R11, PT, PT, R11, -UR5, RZ ;  /* 0x800000050b0b7c10 */ /* 0x000fe2000fffe0ff */
[----:B------:R-:W-:Y:S02]  /*0ee0*/  IMAD R20, R20, UR9, R25 ;  /* 0x0000000914147c24 */ /* 0x000fe4000f8e0219 */
[----:B------:R-:W-:-:S03]  /*0ef0*/  IMAD R22, R21, UR9, R26 ;  /* 0x0000000915167c24 */ /* 0x000fc6000f8e021a */
[----:B------:R-:W-:Y:S01]  /*0f00*/  IADD3 R21, PT, PT, R20, -UR4, RZ ;  /* 0x8000000414157c10 */ /* 0x000fe2000fffe0ff */
[----:B------:R-:W-:-:S04]  /*0f10*/  VIADD R23, R22, -UR4 ;  /* 0x8000000416177c36 */ /* 0x000fc80008000000 */
[--C-:B------:R-:W-:Y:S02]  /*0f20*/  IMAD R20, R21, 0x38, R2.reuse ;  /* 0x0000003815147824 */ /* 0x100fe400078e0202 */
[----:B------:R-:W-:Y:S02]  /*0f30*/  VIADD R21, R10, -UR5 ;  /* 0x800000050a157c36 */ /* 0x000fe40008000000 */
[----:B------:R-:W-:Y:S02]  /*0f40*/  IMAD R22, R23, 0x38, R2 ;  /* 0x0000003817167824 */ /* 0x000fe400078e0202 */
[----:B------:R-:W-:Y:S01]  /*0f50*/  IMAD R20, R21, 0x8, R20 ;  /* 0x0000000815147824 */ /* 0x000fe200078e0214 */
[----:B0-----:R-:W-:Y:S01]  /*0f60*/  DFMA R4, R4, R8, RZ ;  /* 0x000000080404722b */ /* 0x001fe200000000ff */
[----:B------:R-:W-:Y:S02]  /*0f70*/  IMAD R22, R11, 0x8, R22 ;  /* 0x000000080b167824 */ /* 0x000fe400078e0216 */
[----:B------:R-:W-:Y:S04]  /*0f80*/  LDS.128 R8, [R2+0x1d60] ;  /* 0x001d600002087984 */ /* 0x000fe80000000c00 */
[----:B------:R-:W0:Y:S04]  /*0f90*/  LDS.64 R20, [R20+0xc0] ;  /* 0x0000c00014147984 */ /* 0x000e280000000a00 */
[----:B------:R-:W2:Y:S01]  /*0fa0*/  LDS.64 R22, [R22+0xc0] ;  /* 0x0000c00016167984 */ /* 0x000ea20000000a00 */
[----:B-1----:R-:W-:Y:S01]  /*0fb0*/  DFMA R4, R18, R6, R4 ;  /* 0x000000061204722b */ /* 0x002fe20000000004 */
[----:B------:R-:W-:-:S04]  /*0fc0*/  IABS R6, UR6 ;  /* 0x0000000600067c13 */ /* 0x000fc80008000000 */
[----:B------:R-:W-:Y:S02]  /*0fd0*/  R2UR UR8, R6 ;  /* 0x00000000060872ca */ /* 0x000fe400000e0000 */
[----:B------:R-:W-:-:S11]  /*0fe0*/  MOV R6, UR9 ;  /* 0x0000000900067c02 */ /* 0x000fd60008000f00 */
[----:B------:R-:W-:-:S04]  /*0ff0*/  UIADD3 UR8, UPT, UPT, UR6, 0x1, UR8 ;  /* 0x0000000106087890 */ /* 0x000fc8000fffe008 */
[----:B------:R-:W-:-:S04]  /*1000*/  ULOP3.LUT UR8, UR8, 0xfffffffc, URZ, 0xc0, !UPT ;  /* 0xfffffffc08087892 */ /* 0x000fc8000f8ec0ff */
[----:B------:R-:W-:-:S04]  /*1010*/  UIADD3 UR8, UPT, UPT, -UR8, 0x4, URZ ;  /* 0x0000000408087890 */ /* 0x000fc8000fffe1ff */
[----:B------:R-:W-:Y:S01]  /*1020*/  UISETP.NE.AND UP0, UPT, UR8, URZ, UPT ;  /* 0x000000ff0800728c */ /* 0x000fe2000bf05270 */
[----:B0-----:R-:W-:Y:S01]  /*1030*/  DFMA R4, R8, R20, R4 ;  /* 0x000000140804722b */ /* 0x001fe20000000004 */
[----:B------:R-:W-:Y:S01]  /*1040*/  IMAD.U32 R8, RZ, RZ, UR9 ;  /* 0x00000009ff087e24 */ /* 0x000fe2000f8e00ff */
[----:B------:R-:W-:-:S04]  /*1050*/  MOV R9, UR9 ;  /* 0x0000000900097c02 */ /* 0x000fc80008000f00 */
[----:B------:R-:W-:Y:S02]  /*1060*/  LEA R8, R8, R15, 0x2 ;  /* 0x0000000f08087211 */ /* 0x000fe400078e10ff */
[----:B--2---:R-:W-:Y:S01]  /*1070*/  DFMA R22, R22, R10, R4 ;  /* 0x0000000a1616722b */ /* 0x004fe20000000004 */
[----:B------:R-:W-:Y:S02]  /*1080*/  IMAD R9, R9, 0x4, R24 ;  /* 0x0000000409097824 */ /* 0x000fe400078e0218 */
[----:B------:R-:W-:Y:S02]  /*1090*/  VIADD R4, R0, 0x1d50 ;  /* 0x00001d5000047836 */ /* 0x000fe40000000000 */
[----:B------:R-:W-:Y:S02]  /*10a0*/  IMAD.U32 R5, RZ, RZ, UR9 ;  /* 0x00000009ff057e24 */ /* 0x000fe4000f8e00ff */
[----:B------:R-:W-:Y:S01]  /*10b0*/  IMAD R15, R6, 0x4, R25 ;  /* 0x00000004060f7824 */ /* 0x000fe200078e0219 */
[----:B------:R-:W-:Y:S01]  /*10c0*/  LEA R4, R3, R4, 0x18 ;  /* 0x0000000403047211 */ /* 0x000fe200078ec0ff */
[----:B------:R-:W-:Y:S01]  /*10d0*/  IMAD R20, R5, 0x4, R26 ;  /* 0x0000000405147824 */ /* 0x000fe200078e021a */
[----:B------:R-:W-:Y:S06]  /*10e0*/  BRA.U !UP0, `(.L_x_6) ;  /* 0x0000000508dc7547 */ /* 0x000fec000b800000 */
[----:B------:R-:W0:Y:S01]  /*10f0*/  S2UR UR10, SR_CgaCtaId ;  /* 0x00000000000a79c3 */ /* 0x000e220000008800 */
[----:B------:R-:W-:Y:S01]  /*1100*/  IADD3 R21, PT, PT, R4, 0x30, RZ ;  /* 0x0000003004157810 */ /* 0x000fe20007ffe0ff */
[----:B------:R-:W1:Y:S01]  /*1110*/  LDCU UR9, c[0x0][0x3e0] ;  /* 0x00007c00ff0977ac */ /* 0x000e620008000800 */
[----:B------:R-:W-:-:S05]  /*1120*/  NOP ;  /* 0x0000000000007918 */ /* 0x000fca0000000000 */
.L_x_7:
[----:B-1----:R-:W-:Y:S01]  /*1130*/  IABS R5, UR9 ;  /* 0x0000000900057c13 */ /* 0x002fe20008000000 */
[----:B------:R-:W-:Y:S01]  /*1140*/  UMOV UR11, 0x400 ;  /* 0x00000400000b7882 */ /* 0x000fe20000000000 */
[----:B------:R-:W-:Y:S01]  /*1150*/  IABS R4, R9 ;  /* 0x0000000900047213 */ /* 0x000fe20000000000 */
[----:B------:R-:W-:Y:S01]  /*1160*/  UIADD3 UR8, UPT, UPT, UR8, 0x4, URZ ;  /* 0x0000000408087890 */ /* 0x000fe2000fffe0ff */
[----:B------:R-:W1:Y:S01]  /*1170*/  I2F.RP R6, R5 ;  /* 0x0000000500067306 */ /* 0x000e620000209400 */
[----:B------:R-:W-:Y:S01]  /*1180*/  IABS R26, R20 ;  /* 0x00000014001a7213 */ /* 0x000fe20000000000 */
[----:B------:R-:W-:Y:S01]  /*1190*/  UIADD3 UR7, UPT, UPT, UR7, 0x4, URZ ;  /* 0x0000000407077890 */ /* 0x000fe2000fffe0ff */
[----:B------:R-:W-:Y:S01]  /*11a0*/  IMAD.HI.U32 R0, R14, R4, RZ ;  /* 0x000000040e007227 */ /* 0x000fe200078e00ff */
[----:B------:R-:W-:Y:S01]  /*11b0*/  LOP3.LUT R24, RZ, UR9, RZ, 0x33, !PT ;  /* 0x00000009ff187c12 */ /* 0x000fe2000f8e33ff */
[----:B------:R-:W-:Y:S02]  /*11c0*/  UISETP.NE.AND UP0, UPT, UR8, URZ, UPT ;  /* 0x000000ff0800728c */ /* 0x000fe4000bf05270 */
[----:B------:R-:W-:-:S04]  /*11d0*/  IMAD.MOV R2, RZ, RZ, -R0 ;  /* 0x000000ffff027224 */ /* 0x000fc800078e0a00 */
[----:B------:R-:W-:Y:S01]  /*11e0*/  IMAD R4, R5, R2, R4 ;  /* 0x0000000205047224 */ /* 0x000fe200078e0204 */
[----:B-1----:R-:W1:Y:S04]  /*11f0*/  MUFU.RCP R6, R6 ;  /* 0x0000000600067308 */ /* 0x002e680000001000 */
[----:B------:R-:W-:-:S13]  /*1200*/  ISETP.GT.U32.AND P1, PT, R13, R4, PT ;  /* 0x000000040d00720c */ /* 0x000fda0003f24070 */
[----:B------:R-:W-:Y:S01]  /*1210*/  @!P1 IMAD.IADD R4, R4, 0x1, -R5 ;  /* 0x0000000104049824 */ /* 0x000fe200078e0a05 */
[----:B------:R-:W-:Y:S01]  /*1220*/  @!P1 IADD3 R0, PT, PT, R0, 0x1, RZ ;  /* 0x0000000100009810 */ /* 0x000fe20007ffe0ff */
[----:B-1----:R-:W-:Y:S01]  /*1230*/  VIADD R3, R6, 0xffffffe ;  /* 0x0ffffffe06037836 */ /* 0x002fe20000000000 */
[----:B------:R-:W-:Y:S02]  /*1240*/  IABS R6, R8 ;  /* 0x0000000800067213 */ /* 0x000fe40000000000 */
[----:B------:R-:W-:Y:S02]  /*1250*/  ISETP.GE.U32.AND P0, PT, R4, R13, PT ;  /* 0x0000000d0400720c */ /* 0x000fe40003f06070 */
[----:B------:R-:W-:Y:S01]  /*1260*/  IABS R4, R15 ;  /* 0x0000000f00047213 */ /* 0x000fe20000000000 */
[----:B------:R-:W1:Y:S01]  /*1270*/  F2I.FTZ.U32.TRUNC.NTZ R3, R3 ;  /* 0x0000000300037305 */ /* 0x000e62000021f000 */
[----:B------:R-:W-:-:S09]  /*1280*/  MOV R13, R5 ;  /* 0x00000005000d7202 */ /* 0x000fd20000000f00 */
[----:B------:R-:W-:Y:S01]  /*1290*/  @P0 VIADD R0, R0, 0x1 ;  /* 0x0000000100000836 */ /* 0x000fe20000000000 */
[----:B------:R-:W-:Y:S02]  /*12a0*/  ISETP.NE.AND P0, PT, RZ, UR9, PT ;  /* 0x00000009ff007c0c */ /* 0x000fe4000bf05270 */
[----:B-1----:R-:W-:-:S05]  /*12b0*/  IADD3 R2, PT, PT, RZ, -R3, RZ ;  /* 0x80000003ff027210 */ /* 0x002fca0007ffe0ff */
[----:B------:R-:W-:Y:S02]  /*12c0*/  IMAD R7, R2, R5, RZ ;  /* 0x0000000502077224 */ /* 0x000fe400078e02ff */
[----:B------:R-:W-:-:S04]  /*12d0*/  IMAD.MOV.U32 R2, RZ, RZ, RZ ;  /* 0x000000ffff027224 */ /* 0x000fc800078e00ff */
[----:B------:R-:W-:Y:S01]  /*12e0*/  IMAD.HI.U32 R14, R3, R7, R2 ;  /* 0x00000007030e7227 */ /* 0x000fe200078e0002 */
[----:B------:R-:W-:-:S04]  /*12f0*/  LOP3.LUT R2, R9, UR9, RZ, 0x3c, !PT ;  /* 0x0000000909027c12 */ /* 0x000fc8000f8e3cff */
[----:B------:R-:W-:Y:S01]  /*1300*/  ISETP.GE.AND P2, PT, R2, RZ, PT ;  /* 0x000000ff0200720c */ /* 0x000fe20003f46270 */
[----:B------:R-:W-:-:S04]  /*1310*/  IMAD.HI.U32 R25, R14, R6, RZ ;  /* 0x000000060e197227 */ /* 0x000fc800078e00ff */
[----:B------:R-:W-:Y:S02]  /*1320*/  IMAD.MOV R2, RZ, RZ, -R25 ;  /* 0x000000ffff027224 */ /* 0x000fe400078e0a19 */
[----:B------:R-:W-:-:S04]  /*1330*/  IMAD.HI.U32 R19, R14, R26, RZ ;  /* 0x0000001a0e137227 */ /* 0x000fc800078e00ff */
[----:B------:R-:W-:Y:S01]  /*1340*/  IMAD R6, R5, R2, R6 ;  /* 0x0000000205067224 */ /* 0x000fe200078e0206 */
[----:B------:R-:W-:Y:S01]  /*1350*/  IADD3 R3, PT, PT, -R19, RZ, RZ ;  /* 0x000000ff13037210 */ /* 0x000fe20007ffe1ff */
[----:B------:R-:W-:Y:S02]  /*1360*/  @!P2 IMAD.MOV R0, RZ, RZ, -R0 ;  /* 0x000000ffff00a224 */ /* 0x000fe400078e0a00 */
[----:B------:R-:W-:Y:S01]  /*1370*/  IMAD.HI.U32 R18, R14, R4, RZ ;  /* 0x000000040e127227 */ /* 0x000fe200078e00ff */
[----:B------:R-:W-:Y:S02]  /*1380*/  ISETP.GT.U32.AND P3, PT, R13, R6, PT ;  /* 0x000000060d00720c */ /* 0x000fe40003f64070 */
[----:B------:R-:W-:Y:S01]  /*1390*/  SEL R7, R24, R0, !P0 ;  /* 0x0000000018077207 */ /* 0x000fe20004000000 */
[----:B------:R-:W-:Y:S02]  /*13a0*/  IMAD.MOV R0, RZ, RZ, -R18 ;  /* 0x000000ffff007224 */ /* 0x000fe400078e0a12 */
[----:B------:R-:W-:Y:S01]  /*13b0*/  IMAD R26, R5, R3, R26 ;  /* 0x00000003051a7224 */ /* 0x000fe200078e021a */
[----:B0-----:R-:W-:Y:S01]  /*13c0*/  MOV R3, UR10 ;  /* 0x0000000a00037c02 */ /* 0x001fe20008000f00 */
[----:B------:R-:W-:-:S02]  /*13d0*/  IMAD.MOV R2, RZ, RZ, -R7 ;  /* 0x000000ffff027224 */ /* 0x000fc400078e0a07 */
[----:B------:R-:W-:Y:S01]  /*13e0*/  IMAD R4, R5, R0, R4 ;  /* 0x0000000005047224 */ /* 0x000fe200078e0204 */
[C---:B------:R-:W-:Y:S01]  /*13f0*/  ISETP.GT.U32.AND P1, PT, R13.reuse, R26, PT ;  /* 0x0000001a0d00720c */ /* 0x040fe20003f24070 */
[----:B------:R-:W-:Y:S02]  /*1400*/  IMAD R2, R2, UR9, R9 ;  /* 0x0000000902027c24 */ /* 0x000fe4000f8e0209 */
[----:B------:R-:W-:Y:S01]  /*1410*/  IMAD.U32 R0, RZ, RZ, UR11 ;  /* 0x0000000bff007e24 */ /* 0x000fe2000f8e00ff */
[----:B------:R-:W-:Y:S01]  /*1420*/  @!P3 IADD3 R6, PT, PT, R6, -R5, RZ ;  /* 0x800000050606b210 */ /* 0x000fe20007ffe0ff */
[----:B------:R-:W-:Y:S01]  /*1430*/  VIADD R11, R2, -UR4 ;  /* 0x80000004020b7c36 */ /* 0x000fe20008000000 */
[----:B------:R-:W-:Y:S01]  /*1440*/  ISETP.GT.U32.AND P2, PT, R13, R4, PT ;  /* 0x000000040d00720c */ /* 0x000fe20003f44070 */
[----:B------:R-:W-:Y:S01]  /*1450*/  @!P3 VIADD R25, R25, 0x1 ;  /* 0x000000011919b836 */ /* 0x000fe20000000000 */
[----:B------:R-:W-:Y:S02]  /*1460*/  LEA R2, R3, R0, 0x18 ;  /* 0x0000000003027211 */ /* 0x000fe400078ec0ff */
[----:B------:R-:W-:-:S02]  /*1470*/  ISETP.GE.U32.AND P4, PT, R6, R13, PT ;  /* 0x0000000d0600720c */ /* 0x000fc40003f86070 */
[----:B------:R-:W-:Y:S01]  /*1480*/  IADD3 R6, PT, PT, R7, -UR5, RZ ;  /* 0x8000000507067c10 */ /* 0x000fe2000fffe0ff */
[----:B------:R-:W-:Y:S01]  /*1490*/  IMAD R11, R11, 0x38, R2 ;  /* 0x000000380b0b7824 */ /* 0x000fe200078e0202 */
[-C--:B------:R-:W-:Y:S01]  /*14a0*/  @!P1 IADD3 R26, PT, PT, R26, -R5.reuse, RZ ;  /* 0x800000051a1a9210 */ /* 0x080fe20007ffe0ff */
[----:B------:R-:W-:Y:S02]  /*14b0*/  @!P1 VIADD R19, R19, 0x1 ;  /* 0x0000000113139836 */ /* 0x000fe40000000000 */
[----:B------:R-:W-:Y:S01]  /*14c0*/  IMAD R11, R6, 0x8, R11 ;  /* 0x00000008060b7824 */ /* 0x000fe200078e020b */
[----:B------:R-:W-:Y:S01]  /*14d0*/  LOP3.LUT R6, R8, UR9, RZ, 0x3c, !PT ;  /* 0x0000000908067c12 */ /* 0x000fe2000f8e3cff */
[----:B------:R-:W-:Y:S01]  /*14e0*/  @!P2 VIADD R18, R18, 0x1 ;  /* 0x000000011212a836 */ /* 0x000fe20000000000 */
[----:B------:R-:W-:Y:S02]  /*14f0*/  @!P2 IADD3 R4, PT, PT, R4, -R5, RZ ;  /* 0x800000050404a210 */ /* 0x000fe40007ffe0ff */
[----:B------:R-:W-:Y:S01]  /*1500*/  ISETP.GE.AND P5, PT, R6, RZ, PT ;  /* 0x000000ff0600720c */ /* 0x000fe20003fa6270 */
[----:B------:R-:W-:Y:S01]  /*1510*/  LDS.64 R10, [R11+0xc0] ;  /* 0x0000c0000b0a7984 */ /* 0x000fe20000000a00 */
[-C--:B------:R-:W-:Y:S01]  /*1520*/  ISETP.GE.U32.AND P3, PT, R4, R13.reuse, PT ;  /* 0x0000000d0400720c */ /* 0x080fe20003f66070 */
[----:B------:R-:W-:Y:S01]  /*1530*/  @P4 VIADD R25, R25, 0x1 ;  /* 0x0000000119194836 */ /* 0x000fe20000000000 */
[----:B------:R-:W-:Y:S01]  /*1540*/  ISETP.GE.U32.AND P4, PT, R26, R13, PT ;  /* 0x0000000d1a00720c */ /* 0x000fe20003f86070 */
[----:B------:R-:W0:Y:S08]  /*1550*/  LDS.128 R4, [R21+-0x10] ;  /* 0xfffff00015047984 */ /* 0x000e300000000c00 */
[----:B------:R-:W-:-:S02]  /*1560*/  @!P5 IADD3 R25, PT, PT, -R25, RZ, RZ ;  /* 0x000000ff1919d210 */ /* 0x000fc40007ffe1ff */
[----:B------:R-:W-:Y:S02]  /*1570*/  @P3 IADD3 R18, PT, PT, R18, 0x1, RZ ;  /* 0x0000000112123810 */ /* 0x000fe40007ffe0ff */
[----:B------:R-:W-:Y:S02]  /*1580*/  SEL R25, R24, R25, !P0 ;  /* 0x0000001918197207 */ /* 0x000fe40004000000 */
[----:B------:R-:W-:-:S03]  /*1590*/  @P4 IADD3 R19, PT, PT, R19, 0x1, RZ ;  /* 0x0000000113134810 */ /* 0x000fc60007ffe0ff */
[----:B------:R-:W-:-:S04]  /*15a0*/  IMAD.MOV R27, RZ, RZ, -R25 ;  /* 0x000000ffff1b7224 */ /* 0x000fc800078e0a19 */
[----:B------:R-:W-:-:S05]  /*15b0*/  IMAD R26, R27, UR9, R8 ;  /* 0x000000091b1a7c24 */ /* 0x000fca000f8e0208 */
[----:B------:R-:W-:Y:S01]  /*15c0*/  IADD3 R27, PT, PT, R26, -UR4, RZ ;  /* 0x800000041a1b7c10 */ /* 0x000fe2000fffe0ff */
[----:B------:R-:W-:Y:S01]  /*15d0*/  VIADD R26, R25, -UR5 ;  /* 0x80000005191a7c36 */ /* 0x000fe20008000000 */
[----:B------:R-:W-:-:S03]  /*15e0*/  LOP3.LUT R25, R15, UR9, RZ, 0x3c, !PT ;  /* 0x000000090f197c12 */ /* 0x000fc6000f8e3cff */
[----:B------:R-:W-:Y:S01]  /*15f0*/  IMAD R27, R27, 0x38, R2 ;  /* 0x000000381b1b7824 */ /* 0x000fe200078e0202 */
[----:B------:R-:W-:-:S04]  /*1600*/  ISETP.GE.AND P5, PT, R25, RZ, PT ;  /* 0x000000ff1900720c */ /* 0x000fc80003fa6270 */
[----:B------:R-:W-:Y:S01]  /*1610*/  LEA R26, R26, R27, 0x3 ;  /* 0x0000001b1a1a7211 */ /* 0x000fe200078e18ff */
[----:B0-----:R-:W-:-:S04]  /*1620*/  DFMA R10, R10, R4, R22 ;  /* 0x000000040a0a722b */ /* 0x001fc80000000016 */
[----:B------:R-:W0:Y:S01]  /*1630*/  LDS.64 R4, [R26+0xc0] ;  /* 0x0000c0001a047984 */ /* 0x000e220000000a00 */
[----:B------:R-:W-:-:S03]  /*1640*/  LOP3.LUT R22, R20, UR9, RZ, 0x3c, !PT ;  /* 0x0000000914167c12 */ /* 0x000fc6000f8e3cff */
[----:B------:R-:W-:Y:S01]  /*1650*/  @!P5 IMAD.MOV R18, RZ, RZ, -R18 ;  /* 0x000000ffff12d224 */ /* 0x000fe200078e0a12 */
[----:B------:R-:W-:-:S04]  /*1660*/  ISETP.GE.AND P2, PT, R22, RZ, PT ;  /* 0x000000ff1600720c */ /* 0x000fc80003f46270 */
[----:B------:R-:W-:-:S05]  /*1670*/  SEL R18, R24, R18, !P0 ;  /* 0x0000001218127207 */ /* 0x000fca0004000000 */
[----:B------:R-:W-:Y:S01]  /*1680*/  IMAD.MOV R22, RZ, RZ, -R18 ;  /* 0x000000ffff167224 */ /* 0x000fe200078e0a12 */
[----:B------:R-:W-:-:S03]  /*1690*/  IADD3 R18, PT, PT, R18, -UR5, RZ ;  /* 0x8000000512127c10 */ /* 0x000fc6000fffe0ff */
[----:B------:R-:W-:-:S04]  /*16a0*/  @!P2 IADD3 R19, PT, PT, -R19, RZ, RZ ;  /* 0x000000ff1313a210 */ /* 0x000fc80007ffe1ff */
[----:B------:R-:W-:Y:S01]  /*16b0*/  SEL R24, R24, R19, !P0 ;  /* 0x0000001318187207 */ /* 0x000fe20004000000 */
[----:B------:R-:W-:-:S03]  /*16c0*/  IMAD R19, R22, UR9, R15 ;  /* 0x0000000916137c24 */ /* 0x000fc6000f8e020f */
[----:B------:R-:W-:Y:S01]  /*16d0*/  IADD3 R25, PT, PT, -R24, RZ, RZ ;  /* 0x000000ff18197210 */ /* 0x000fe20007ffe1ff */
[----:B------:R-:W-:-:S04]  /*16e0*/  VIADD R23, R19, -UR4 ;  /* 0x8000000413177c36 */ /* 0x000fc80008000000 */
[----:B------:R-:W-:Y:S02]  /*16f0*/  IMAD R23, R23, 0x38, R2 ;  /* 0x0000003817177824 */ /* 0x000fe400078e0202 */
[----:B------:R-:W-:-:S03]  /*1700*/  IMAD R19, R25, UR9, R20 ;  /* 0x0000000919137c24 */ /* 0x000fc6000f8e0214 */
[----:B------:R-:W-:Y:S01]  /*1710*/  LEA R18, R18, R23, 0x3 ;  /* 0x0000001712127211 */ /* 0x000fe200078e18ff */
[----:B------:R-:W-:Y:S02]  /*1720*/  VIADD R19, R19, -UR4 ;  /* 0x8000000413137c36 */ /* 0x000fe40008000000 */
[----:B------:R-:W-:Y:S01]  /*1730*/  VIADD R23, R24, -UR5 ;  /* 0x8000000518177c36 */ /* 0x000fe20008000000 */
[----:B0-----:R-:W-:Y:S01]  /*1740*/  DFMA R10, R4, R6, R10 ;  /* 0x00000006040a722b */ /* 0x001fe2000000000a */
[----:B------:R-:W-:Y:S01]  /*1750*/  IMAD R22, R19, 0x38, R2 ;  /* 0x0000003813167824 */ /* 0x000fe200078e0202 */
[----:B------:R0:W-:Y:S04]  /*1760*/  LDS.128 R4, [R21] ;  /* 0x0000000015047984 */ /* 0x0001e80000000c00 */
[----:B------:R-:W1:Y:S01]  /*1770*/  LDS.64 R18, [R18+0xc0] ;  /* 0x0000c00012127984 */ /* 0x000e620000000a00 */
[----:B------:R-:W-:Y:S01]  /*1780*/  LEA R24, R23, R22, 0x3 ;  /* 0x0000001617187211 */ /* 0x000fe200078e18ff */
[----:B0-----:R-:W-:-:S04]  /*1790*/  VIADD R21, R21, 0x20 ;  /* 0x0000002015157836 */ /* 0x001fc80000000000 */
[----:B------:R-:W0:Y:S01]  /*17a0*/  LDS.64 R22, [R24+0xc0] ;  /* 0x0000c00018167984 */ /* 0x000e220000000a00 */
[----:B-1----:R-:W-:Y:S01]  /*17b0*/  DFMA R4, R18, R4, R10 ;  /* 0x000000041204722b */ /* 0x002fe2000000000a */
[----:B------:R-:W-:-:S05]  /*17c0*/  IMAD.U32 R10, RZ, RZ, UR9 ;  /* 0x00000009ff0a7e24 */ /* 0x000fca000f8e00ff */
[----:B------:R-:W-:Y:S02]  /*17d0*/  LEA R9, R10, R9, 0x2 ;  /* 0x000000090a097211 */ /* 0x000fe400078e10ff */
[----:B0-----:R-:W-:Y:S01]  /*17e0*/  DFMA R22, R22, R6, R4 ;  /* 0x000000061616722b */ /* 0x001fe20000000004 */
[----:B------:R-:W-:Y:S01]  /*17f0*/  IMAD.U32 R5, RZ, RZ, UR9 ;  /* 0x00000009ff057e24 */ /* 0x000fe2000f8e00ff */
[----:B------:R-:W-:Y:S01]  /*1800*/  MOV R4, UR9 ;  /* 0x0000000900047c02 */ /* 0x000fe20008000f00 */
[----:B------:R-:W-:-:S03]  /*1810*/  IMAD.U32 R7, RZ, RZ, UR9 ;  /* 0x00000009ff077e24 */ /* 0x000fc6000f8e00ff */
[----:B------:R-:W-:Y:S01]  /*1820*/  LEA R8, R5, R8, 0x2 ;  /* 0x0000000805087211 */ /* 0x000fe200078e10ff */
[----:B------:R-:W-:Y:S01]  /*1830*/  IMAD R15, R4, 0x4, R15 ;  /* 0x00000004040f7824 */ /* 0x000fe200078e020f */
[----:B------:R-:W-:Y:S01]  /*1840*/  LEA R20, R7, R20, 0x2 ;  /* 0x0000001407147211 */ /* 0x000fe200078e10ff */
[----:B------:R-:W-:Y:S06]  /*1850*/  BRA.U UP0, `(.L_x_7) ;  /* 0xfffffff900347547 */ /* 0x000fec000b83ffff */
.L_x_6:
[----:B------:R-:W-:-:S04]  /*1860*/  IADD3 R4, PT, PT, R12, 0x1, RZ ;  /* 0x000000010c047810 */ /* 0x000fc80007ffe0ff */
[----:B------:R-:W-:-:S13]  /*1870*/  LOP3.LUT P0, R4, R4, 0x3, RZ, 0xc0, !PT ;  /* 0x0000000304047812 */ /* 0x000fda000780c0ff */
[----:B------:R-:W-:Y:S05]  /*1880*/  @!P0 BRA `(.L_x_5) ;  /* 0x0000000400c88947 */ /* 0x000fea0003800000 */
[----:B------:R-:W0:Y:S01]  /*1890*/  S2R R5, SR_TID.Y ;  /* 0x0000000000057919 */ /* 0x000e220000002200 */
[----:B------:R-:W-:Y:S02]  /*18a0*/  ISETP.NE.AND P1, PT, R4, 0x1, PT ;  /* 0x000000010400780c */ /* 0x000fe40003f25270 */
[----:B------:R-:W-:Y:S01]  /*18b0*/  LOP3.LUT R12, R12, 0x1, RZ, 0xc0, !PT ;  /* 0x000000010c0c7812 */ /* 0x000fe200078ec0ff */
[----:B------:R-:W1:Y:S03]  /*18c0*/  S2R R6, SR_TID.X ;  /* 0x0000000000067919 */ /* 0x000e660000002100 */
[----:B------:R-:W-:Y:S01]  /*18d0*/  ISETP.NE.U32.AND P0, PT, R12, 0x1, PT ;  /* 0x000000010c00780c */ /* 0x000fe20003f05070 */
[----:B0-----:R-:W-:Y:S01]  /*18e0*/  VIADD R5, R5, UR5 ;  /* 0x0000000505057c36 */ /* 0x001fe20008000000 */
[----:B-1----:R-:W-:-:S05]  /*18f0*/  IADD3 R4, PT, PT, R6, UR4, RZ ;  /* 0x0000000406047c10 */ /* 0x002fca000fffe0ff */
[----:B------:R-:W-:Y:S06]  /*1900*/  @!P1 BRA `(.L_x_8) ;  /* 0x0000000400049947 */ /* 0x000fec0003800000 */
[----:B------:R-:W-:Y:S01]  /*1910*/  IABS R10, UR9 ;  /* 0x00000009000a7c13 */ /* 0x000fe20008000000 */
[----:B------:R-:W-:Y:S02]  /*1920*/  UIADD3 UR8, UPT, UPT, UR6, UR7, URZ ;  /* 0x0000000706087290 */ /* 0x000fe4000fffe0ff */
[----:B------:R-:W-:Y:S01]  /*1930*/  IADD3 R7, PT, PT, R5, UR7, RZ ;  /* 0x0000000705077c10 */ /* 0x000fe2000fffe0ff */
[----:B------:R-:W-:Y:S01]  /*1940*/  UIADD3 UR7, UPT, UPT, UR7, 0x2, URZ ;  /* 0x0000000207077890 */ /* 0x000fe2000fffe0ff */
[----:B------:R-:W0:Y:S03]  /*1950*/  I2F.RP R11, R10 ;  /* 0x0000000a000b7306 */ /* 0x000e260000209400 */
[----:B------:R-:W-:-:S05]  /*1960*/  IMAD R7, R7, UR9, R4 ;  /* 0x0000000907077c24 */ /* 0x000fca000f8e0204 */
[----:B------:R-:W-:Y:S02]  /*1970*/  IABS R12, R7 ;  /* 0x00000007000c7213 */ /* 0x000fe40000000000 */
[----:B------:R-:W-:Y:S01]  /*1980*/  IADD3 R6, PT, PT, R7, UR9, RZ ;  /* 0x0000000907067c10 */ /* 0x000fe2000fffe0ff */
[----:B0-----:R-:W0:Y:S02]  /*1990*/  MUFU.RCP R11, R11 ;  /* 0x0000000b000b7308 */ /* 0x001e240000001000 */
[----:B0-----:R-:W-:-:S06]  /*19a0*/  VIADD R8, R11, 0xffffffe ;  /* 0x0ffffffe0b087836 */ /* 0x001fcc0000000000 */
[----:B------:R0:W1:Y:S02]  /*19b0*/  F2I.FTZ.U32.TRUNC.NTZ R9, R8 ;  /* 0x0000000800097305 */ /* 0x000064000021f000 */
[----:B0-----:R-:W-:Y:S02]  /*19c0*/  IMAD.MOV.U32 R8, RZ, RZ, RZ ;  /* 0x000000ffff087224 */ /* 0x001fe400078e00ff */
[----:B-1----:R-:W-:-:S04]  /*19d0*/  IMAD.MOV R13, RZ, RZ, -R9 ;  /* 0x000000ffff0d7224 */ /* 0x002fc800078e0a09 */
[----:B------:R-:W-:-:S04]  /*19e0*/  IMAD R13, R13, R10, RZ ;  /* 0x0000000a0d0d7224 */ /* 0x000fc800078e02ff */
[----:B------:R-:W-:Y:S01]  /*19f0*/  IMAD.HI.U32 R14, R9, R13, R8 ;  /* 0x0000000d090e7227 */ /* 0x000fe200078e0008 */
[----:B------:R-:W-:Y:S02]  /*1a00*/  MOV R9, R12 ;  /* 0x0000000c00097202 */ /* 0x000fe40000000f00 */
[----:B------:R-:W-:-:S03]  /*1a10*/  IABS R13, R6 ;  /* 0x00000006000d7213 */ /* 0x000fc60000000000 */
[----:B------:R-:W-:-:S04]  /*1a20*/  IMAD.HI.U32 R8, R14, R9, RZ ;  /* 0x000000090e087227 */ /* 0x000fc800078e00ff */
[----:B------:R-:W-:Y:S02]  /*1a30*/  IMAD.MOV R12, RZ, RZ, -R8 ;  /* 0x000000ffff0c7224 */ /* 0x000fe400078e0a08 */
[----:B------:R-:W-:-:S04]  /*1a40*/  IMAD.HI.U32 R11, R14, R13, RZ ;  /* 0x0000000d0e0b7227 */ /* 0x000fc800078e00ff */
[----:B------:R-:W-:Y:S01]  /*1a50*/  IMAD R9, R10, R12, R9 ;  /* 0x0000000c0a097224 */ /* 0x000fe200078e0209 */
[----:B------:R-:W-:-:S04]  /*1a60*/  IADD3 R12, PT, PT, -R11, RZ, RZ ;  /* 0x000000ff0b0c7210 */ /* 0x000fc80007ffe1ff */
[C---:B------:R-:W-:Y:S01]  /*1a70*/  ISETP.GT.U32.AND P4, PT, R10.reuse, R9, PT ;  /* 0x000000090a00720c */ /* 0x040fe20003f84070 */
[----:B------:R-:W-:-:S05]  /*1a80*/  IMAD R13, R10, R12, R13 ;  /* 0x0000000c0a0d7224 */ /* 0x000fca00078e020d */
[----:B------:R-:W-:-:S07]  /*1a90*/  ISETP.GT.U32.AND P5, PT, R10, R13, PT ;  /* 0x0000000d0a00720c */ /* 0x000fce0003fa4070 */
[----:B------:R-:W-:Y:S02]  /*1aa0*/  @!P4 IMAD.IADD R9, R9, 0x1, -R10 ;  /* 0x000000010909c824 */ /* 0x000fe400078e0a0a */
[----:B------:R-:W-:Y:S01]  /*1ab0*/  @!P4 VIADD R8, R8, 0x1 ;  /* 0x000000010808c836 */ /* 0x000fe20000000000 */
[----:B------:R-:W-:Y:S02]  /*1ac0*/  ISETP.NE.AND P4, PT, RZ, UR9, PT ;  /* 0x00000009ff007c0c */ /* 0x000fe4000bf85270 */
[-C--:B------:R-:W-:Y:S01]  /*1ad0*/  ISETP.GE.U32.AND P3, PT, R9, R10.reuse, PT ;  /* 0x0000000a0900720c */ /* 0x080fe20003f66070 */
[----:B------:R-:W-:Y:S01]  /*1ae0*/  @!P5 VIADD R11, R11, 0x1 ;  /* 0x000000010b0bd836 */ /* 0x000fe20000000000 */
[----:B------:R-:W-:Y:S02]  /*1af0*/  LOP3.LUT R9, R7, UR9, RZ, 0x3c, !PT ;  /* 0x0000000907097c12 */ /* 0x000fe4000f8e3cff */
[----:B------:R-:W-:Y:S02]  /*1b00*/  @!P5 IADD3 R13, PT, PT, R13, -R10, RZ ;  /* 0x8000000a0d0dd210 */ /* 0x000fe40007ffe0ff */
[----:B------:R-:W-:-:S02]  /*1b10*/  ISETP.GE.AND P1, PT, R9, RZ, PT ;  /* 0x000000ff0900720c */ /* 0x000fc40003f26270 */
[----:B------:R-:W-:Y:S02]  /*1b20*/  ISETP.GE.U32.AND P2, PT, R13, R10, PT ;  /* 0x0000000a0d00720c */ /* 0x000fe40003f46070 */
[----:B------:R-:W-:-:S03]  /*1b30*/  LOP3.LUT R9, R6, UR9, RZ, 0x3c, !PT ;  /* 0x0000000906097c12 */ /* 0x000fc6000f8e3cff */
[----:B------:R-:W-:Y:S02]  /*1b40*/  @P3 IADD3 R8, PT, PT, R8, 0x1, RZ ;  /* 0x0000000108083810 */ /* 0x000fe40007ffe0ff */
[----:B------:R-:W-:Y:S02]  /*1b50*/  ISETP.GE.AND P3, PT, R9, RZ, PT ;  /* 0x000000ff0900720c */ /* 0x000fe40003f66270 */
[----:B------:R-:W-:Y:S02]  /*1b60*/  LOP3.LUT R9, RZ, UR9, RZ, 0x33, !PT ;  /* 0x00000009ff097c12 */ /* 0x000fe4000f8e33ff */
[----:B------:R-:W-:Y:S02]  /*1b70*/  @!P1 IMAD.MOV R8, RZ, RZ, -R8 ;  /* 0x000000ffff089224 */ /* 0x000fe400078e0a08 */
[----:B------:R-:W-:-:S03]  /*1b80*/  @P2 IADD3 R11, PT, PT, R11, 0x1, RZ ;  /* 0x000000010b0b2810 */ /* 0x000fc60007ffe0ff */
[----:B------:R-:W-:-:S04]  /*1b90*/  SEL R8, R9, R8, !P4 ;  /* 0x0000000809087207 */ /* 0x000fc80006000000 */
[----:B------:R-:W-:Y:S01]  /*1ba0*/  @!P3 IADD3 R11, PT, PT, -R11, RZ, RZ ;  /* 0x000000ff0b0bb210 */ /* 0x000fe20007ffe1ff */
[----:B------:R-:W-:Y:S01]  /*1bb0*/  IMAD.MOV R10, RZ, RZ, -R8 ;  /* 0x000000ffff0a7224 */ /* 0x000fe200078e0a08 */
[----:B------:R-:W-:Y:S02]  /*1bc0*/  IADD3 R8, PT, PT, R8, -UR5, RZ ;  /* 0x8000000508087c10 */ /* 0x000fe4000fffe0ff */
[----:B------:R-:W-:Y:S01]  /*1bd0*/  SEL R11, R9, R11, !P4 ;  /* 0x0000000b090b7207 */ /* 0x000fe20006000000 */
[----:B------:R-:W-:Y:S02]  /*1be0*/  IMAD R7, R10, UR9, R7 ;  /* 0x000000090a077c24 */ /* 0x000fe4000f8e0207 */
[----:B------:R-:W-:Y:S01]  /*1bf0*/  VIADD R10, R0, 0x1d50 ;  /* 0x00001d50000a7836 */ /* 0x000fe20000000000 */
[----:B------:R-:W-:Y:S02]  /*1c00*/  IADD3 R9, PT, PT, -R11, RZ, RZ ;  /* 0x000000ff0b097210 */ /* 0x000fe40007ffe1ff */
[----:B------:R-:W-:-:S02]  /*1c10*/  IADD3 R7, PT, PT, R7, -UR4, RZ ;  /* 0x8000000407077c10 */ /* 0x000fc4000fffe0ff */
[----:B------:R-:W-:Y:S01]  /*1c20*/  LEA R10, R3, R10, 0x18 ;  /* 0x0000000a030a7211 */ /* 0x000fe200078ec0ff */
[----:B------:R-:W-:Y:S01]  /*1c30*/  IMAD R6, R9, UR9, R6 ;  /* 0x0000000909067c24 */ /* 0x000fe2000f8e0206 */
[----:B------:R-:W-:Y:S01]  /*1c40*/  IADD3 R11, PT, PT, R11, -UR5, RZ ;  /* 0x800000050b0b7c10 */ /* 0x000fe2000fffe0ff */
[----:B------:R-:W-:Y:S02]  /*1c50*/  IMAD.U32 R9, RZ, RZ, UR8 ;  /* 0x00000008ff097e24 */ /* 0x000fe4000f8e00ff */
[----:B------:R-:W-:Y:S02]  /*1c60*/  IMAD R7, R7, 0x38, R2 ;  /* 0x0000003807077824 */ /* 0x000fe400078e0202 */
[----:B------:R-:W-:Y:S01]  /*1c70*/  IMAD R14, R9, 0x8, R10 ;  /* 0x00000008090e7824 */ /* 0x000fe200078e020a */
[----:B------:R-:W-:Y:S01]  /*1c80*/  IADD3 R9, PT, PT, R6, -UR4, RZ ;  /* 0x8000000406097c10 */ /* 0x000fe2000fffe0ff */
[----:B------:R-:W-:-:S03]  /*1c90*/  IMAD R8, R8, 0x8, R7 ;  /* 0x0000000808087824 */ /* 0x000fc600078e0207 */
[----:B------:R-:W-:Y:S01]  /*1ca0*/  LDS.64 R6, [R14] ;  /* 0x000000000e067984 */ /* 0x000fe20000000a00 */
[----:B------:R-:W-:-:S03]  /*1cb0*/  IMAD R10, R9, 0x38, R2 ;  /* 0x00000038090a7824 */ /* 0x000fc600078e0202 */
[----:B------:R-:W0:Y:S01]  /*1cc0*/  LDS.64 R8, [R8+0xc0] ;  /* 0x0000c00008087984 */ /* 0x000e220000000a00 */
[----:B------:R-:W-:-:S03]  /*1cd0*/  IMAD R10, R11, 0x8, R10 ;  /* 0x000000080b0a7824 */ /* 0x000fc600078e020a */
[----:B------:R-:W-:Y:S04]  /*1ce0*/  LDS.64 R12, [R14+0x8] ;  /* 0x000008000e0c7984 */ /* 0x000fe80000000a00 */
[----:B------:R-:W1:Y:S01]  /*1cf0*/  LDS.64 R10, [R10+0xc0] ;  /* 0x0000c0000a0a7984 */ /* 0x000e620000000a00 */
[----:B0-----:R-:W-:-:S08]  /*1d00*/  DFMA R6, R6, R8, R22 ;  /* 0x000000080606722b */ /* 0x001fd00000000016 */
[----:B-1----:R-:W-:-:S11]  /*1d10*/  DFMA R22, R12, R10, R6 ;  /* 0x0000000a0c16722b */ /* 0x002fd60000000006 */
.L_x_8:
[----:B------:R-:W-:Y:S05]  /*1d20*/  @!P0 BRA `(.L_x_5) ;  /* 0x0000000000a08947 */ /* 0x000fea0003800000 */
[----:B------:R-:W-:Y:S01]  /*1d30*/  IABS R10, UR9 ;  /* 0x00000009000a7c13 */ /* 0x000fe20008000000 */
[----:B------:R-:W-:Y:S01]  /*1d40*/  VIADD R5, R5, UR7 ;  /* 0x0000000705057c36 */ /* 0x000fe20008000000 */
[----:B------:R-:W-:Y:S01]  /*1d50*/  UIADD3 UR7, UPT, UPT, UR6, UR7, URZ ;  /* 0x0000000706077290 */ /* 0x000fe2000fffe0ff */
[----:B------:R-:W-:Y:S01]  /*1d60*/  VIADD R0, R0, 0x1d50 ;  /* 0x00001d5000007836 */ /* 0x000fe20000000000 */
[----:B------:R-:W0:Y:S01]  /*1d70*/  I2F.RP R9, R10 ;  /* 0x0000000a00097306 */ /* 0x000e220000209400 */
[----:B------:R-:W-:-:S03]  /*1d80*/  IMAD R8, R5, UR9, R4 ;  /* 0x0000000905087c24 */ /* 0x000fc6000f8e0204 */
[----:B------:R-:W-:-:S04]  /*1d90*/  LEA R3, R3, R0, 0x18 ;  /* 0x0000000003037211 */ /* 0x000fc800078ec0ff */
[----:B0-----:R-:W0:Y:S02]  /*1da0*/  MUFU.RCP R9, R9 ;  /* 0x0000000900097308 */ /* 0x001e240000001000 */
[----:B0-----:R-:W-:-:S06]  /*1db0*/  IADD3 R6, PT, PT, R9, 0xffffffe, RZ ;  /* 0x0ffffffe09067810 */ /* 0x001fcc0007ffe0ff */
[----:B------:R0:W1:Y:S02]  /*1dc0*/  F2I.FTZ.U32.TRUNC.NTZ R7, R6 ;  /* 0x0000000600077305 */ /* 0x000064000021f000 */
[----:B0-----:R-:W-:Y:S01]  /*1dd0*/  IMAD.MOV.U32 R6, RZ, RZ, RZ ;  /* 0x000000ffff067224 */ /* 0x001fe200078e00ff */
[----:B-1----:R-:W-:-:S05]  /*1de0*/  IADD3 R11, PT, PT, RZ, -R7, RZ ;  /* 0x80000007ff0b7210 */ /* 0x002fca0007ffe0ff */
[----:B------:R-:W-:Y:S01]  /*1df0*/  IMAD R5, R11, R10, RZ ;  /* 0x0000000a0b057224 */ /* 0x000fe200078e02ff */
[----:B------:R-:W-:-:S03]  /*1e00*/  IABS R11, R8 ;  /* 0x00000008000b7213 */ /* 0x000fc60000000000 */
[----:B------:R-:W-:Y:S01]  /*1e10*/  IMAD.HI.U32 R4, R7, R5, R6 ;  /* 0x0000000507047227 */ /* 0x000fe200078e0006 */
[----:B------:R-:W-:-:S05]  /*1e20*/  MOV R5, R11 ;  /* 0x0000000b00057202 */ /* 0x000fca0000000f00 */
[----:B------:R-:W-:-:S04]  /*1e30*/  IMAD.HI.U32 R4, R4, R5, RZ ;  /* 0x0000000504047227 */ /* 0x000fc800078e00ff */
[----:B------:R-:W-:-:S04]  /*1e40*/  IMAD.MOV R6, RZ, RZ, -R4 ;  /* 0x000000ffff067224 */ /* 0x000fc800078e0a04 */
[----:B------:R-:W-:Y:S02]  /*1e50*/  IMAD R5, R10, R6, R5 ;  /* 0x000000060a057224 */ /* 0x000fe400078e0205 */
[----:B------:R-:W-:-:S03]  /*1e60*/  IMAD.U32 R6, RZ, RZ, UR7 ;  /* 0x00000007ff067e24 */ /* 0x000fc6000f8e00ff */
[----:B------:R-:W-:-:S13]  /*1e70*/  ISETP.GT.U32.AND P1, PT, R10, R5, PT ;  /* 0x000000050a00720c */ /* 0x000fda0003f24070 */
[-C--:B------:R-:W-:Y:S01]  /*1e80*/  @!P1 IADD3 R5, PT, PT, R5, -R10.reuse, RZ ;  /* 0x8000000a05059210 */ /* 0x080fe20007ffe0ff */
[----:B------:R-:W-:Y:S01]  /*1e90*/  @!P1 VIADD R4, R4, 0x1 ;  /* 0x0000000104049836 */ /* 0x000fe20000000000 */
[----:B------:R-:W-:Y:S02]  /*1ea0*/  ISETP.NE.AND P1, PT, RZ, UR9, PT ;  /* 0x00000009ff007c0c */ /* 0x000fe4000bf25270 */
[----:B------:R-:W-:Y:S02]  /*1eb0*/  ISETP.GE.U32.AND P0, PT, R5, R10, PT ;  /* 0x0000000a0500720c */ /* 0x000fe40003f06070 */
[----:B------:R-:W-:-:S04]  /*1ec0*/  LOP3.LUT R5, R8, UR9, RZ, 0x3c, !PT ;  /* 0x0000000908057c12 */ /* 0x000fc8000f8e3cff */
[----:B------:R-:W-:-:S07]  /*1ed0*/  ISETP.GE.AND P2, PT, R5, RZ, PT ;  /* 0x000000ff0500720c */ /* 0x000fce0003f46270 */
[----:B------:R-:W-:-:S06]  /*1ee0*/  @P0 IADD3 R4, PT, PT, R4, 0x1, RZ ;  /* 0x0000000104040810 */ /* 0x000fcc0007ffe0ff */
[----:B------:R-:W-:Y:S01]  /*1ef0*/  @!P2 IMAD.MOV R4, RZ, RZ, -R4 ;  /* 0x000000ffff04a224 */ /* 0x000fe200078e0a04 */
[----:B------:R-:W-:-:S04]  /*1f00*/  @!P1 LOP3.LUT R4, RZ, UR9, RZ, 0x33, !PT ;  /* 0x00000009ff049c12 */ /* 0x000fc8000f8e33ff */
[C---:B------:R-:W-:Y:S02]  /*1f10*/  IADD3 R5, PT, PT, -R4.reuse, RZ, RZ ;  /* 0x000000ff04057210 */ /* 0x040fe40007ffe1ff */
[----:B------:R-:W-:Y:S01]  /*1f20*/  IADD3 R0, PT, PT, R4, -UR5, RZ ;  /* 0x8000000504007c10 */ /* 0x000fe2000fffe0ff */
[----:B------:R-:W-:Y:S02]  /*1f30*/  IMAD R4, R6, 0x8, R3 ;  /* 0x0000000806047824 */ /* 0x000fe400078e0203 */
[----:B------:R-:W-:-:S05]  /*1f40*/  IMAD R5, R5, UR9, R8 ;  /* 0x0000000905057c24 */ /* 0x000fca000f8e0208 */
[----:B------:R-:W-:-:S05]  /*1f50*/  IADD3 R5, PT, PT, R5, -UR4, RZ ;  /* 0x8000000405057c10 */ /* 0x000fca000fffe0ff */
[----:B------:R-:W-:-:S05]  /*1f60*/  IMAD R5, R5, 0x38, R2 ;  /* 0x0000003805057824 */ /* 0x000fca00078e0202 */
[----:B------:R-:W-:Y:S02]  /*1f70*/  LEA R0, R0, R5, 0x3 ;  /* 0x0000000500007211 */ /* 0x000fe400078e18ff */
[----:B------:R-:W-:Y:S04]  /*1f80*/  LDS.64 R4, [R4] ;  /* 0x0000000004047984 */ /* 0x000fe80000000a00 */
[----:B------:R-:W0:Y:S02]  /*1f90*/  LDS.64 R2, [R0+0xc0] ;  /* 0x0000c00000027984 */ /* 0x000e240000000a00 */
[----:B0-----:R-:W-:-:S11]  /*1fa0*/  DFMA R22, R4, R2, R22 ;  /* 0x000000020416722b */ /* 0x001fd60000000016 */
.L_x_5:
[----:B------:R-:W-:Y:S01]  /*1fb0*/  STG.E.64 desc[UR14][R16.64], R22 ;  /* 0x0000001610007986 */ /* 0x000fe2000c101b0e */
[----:B------:R-:W-:Y:S05]  /*1fc0*/  EXIT ;  /* 0x000000000000794d */ /* 0x000fea0003800000 */
.L_x_9:
[----:B------:R-:W-:-:S00]  /*1fd0*/  BRA `(.L_x_9) ;  /* 0xfffffffc00fc7947 */ /* 0x000fc0000383ffff */
[----:B------:R-:W-:-:S00]  /*1fe0*/  NOP ;  /* 0x0000000000007918 */ /* 0x000fc00000000000 */
        /* <DEDUP_REMOVED lines=9> */
.L_x_21:


//--------------------- .text.lambda_21041        --------------------------
	.section	.text.lambda_21041,"ax",@progbits
	.align	128
        .global         lambda_21041
        .type           lambda_21041,@function
        .size           lambda_21041,(.L_x_22 - lambda_21041)
        .other          lambda_21041,@"STO_CUDA_ENTRY STV_DEFAULT"
lambda_21041:
.text.lambda_21041:
        /* <DEDUP_REMOVED lines=11> */
[----:B------:R-:W2:Y:S07]  /*00b0*/  LDCU UR6, c[0x0][0x3cc] ;  /* 0x00007980ff0677ac */ /* 0x000eae0008000800 */
[----:B------:R-:W1:Y:S02]  /*00c0*/  LDC R8, c[0x0][0x364] ;  /* 0x0000d900ff087b82 */ /* 0x000e640000000800 */
[----:B-1----:R-:W-:-:S04]  /*00d0*/  IMAD R16, R8, UR5, RZ ;  /* 0x0000000508107c24 */ /* 0x002fc8000f8e02ff */
[----:B0-----:R-:W-:-:S05]  /*00e0*/  IMAD.IADD R10, R16, 0x1, R15 ;  /* 0x00000001100a7824 */ /* 0x001fca00078e020f */
[----:B--2---:R-:W-:-:S13]  /*00f0*/  ISETP.GE.AND P0, PT, R10, UR6, PT ;  /* 0x000000060a007c0c */ /* 0x004fda000bf06270 */
[----:B------:R-:W-:Y:S05]  /*0100*/  @P0 EXIT ;  /* 0x000000000000094d */ /* 0x000fea0003800000 */
[----:B------:R-:W0:Y:S01]  /*0110*/  S2UR UR7, SR_CgaCtaId ;  /* 0x00000000000779c3 */ /* 0x000e220000008800 */
[----:B------:R-:W1:Y:S01]  /*0120*/  LDCU UR5, c[0x0][0x390] ;  /* 0x00007200ff0577ac */ /* 0x000e620008000800 */
[C---:B------:R-:W-:Y:S02]  /*0130*/  VIADD R14, R10.reuse, 0xfffffffd ;  /* 0xfffffffd0a0e7836 */ /* 0x040fe40000000000 */
[----:B------:R-:W-:Y:S01]  /*0140*/  HFMA2 R13, -RZ, RZ, 0, 0 ;  /* 0x00000000ff0d7431 */ /* 0x000fe200000001ff */
[----:B------:R-:W-:Y:S01]  /*0150*/  IADD3 R11, PT, PT, R15, -0x3, RZ ;  /* 0xfffffffd0f0b7810 */ /* 0x000fe20007ffe0ff */
[----:B------:R-:W-:Y:S01]  /*0160*/  UMOV UR6, 0x400 ;  /* 0x0000040000067882 */ /* 0x000fe20000000000 */
[--C-:B------:R-:W-:Y:S01]  /*0170*/  IMAD R0, R10, UR12, R9.reuse ;  /* 0x0000000c0a007c24 */ /* 0x100fe2000f8e0209 */
[----:B------:R-:W-:Y:S01]  /*0180*/  UIADD3 UR8, UPT, UPT, UR9, 0x6, URZ ;  /* 0x0000000609087890 */ /* 0x000fe2000fffe0ff */
[----:B------:R-:W-:Y:S01]  /*0190*/  VIADD R12, R8, 0x6 ;  /* 0x00000006080c7836 */ /* 0x000fe20000000000 */
[----:B------:R-:W2:Y:S01]  /*01a0*/  LDCU.64 UR10, c[0x0][0x358] ;  /* 0x00006b00ff0a77ac */ /* 0x000ea20008000a00 */
[----:B------:R-:W-:Y:S01]  /*01b0*/  IMAD R14, R14, UR12, R9 ;  /* 0x0000000c0e0e7c24 */ /* 0x000fe2000f8e0209 */
[----:B-1----:R-:W-:-:S04]  /*01c0*/  ULEA.HI UR5, UR5, UR5, URZ, 0x1 ;  /* 0x0000000505057291 */ /* 0x002fc8000f8f08ff */
[----:B------:R-:W-:Y:S02]  /*01d0*/  USHF.R.S32.HI UR5, URZ, 0x1, UR5 ;  /* 0x00000001ff057899 */ /* 0x000fe40008011405 */
[----:B0-----:R-:W-:-:S04]  /*01e0*/  ULEA UR6, UR7, UR6, 0x18 ;  /* 0x0000000607067291 */ /* 0x001fc8000f8ec0ff */
[----:B------:R-:W-:Y:S02]  /*01f0*/  IMAD.U32 R18, RZ, RZ, UR5 ;  /* 0x00000005ff127e24 */ /* 0x000fe4000f8e00ff */
[----:B--2---:R-:W-:-:S07]  /*0200*/  LEA R15, R15, UR6, 0x3 ;  /* 0x000000060f0f7c11 */ /* 0x004fce000f8e18ff */
.L_x_13:
[----:B0-----:R-:W0:Y:S01]  /*0210*/  LDC.64 R4, c[0x0][0x3c0] ;  /* 0x0000f000ff047b82 */ /* 0x001e220000000a00 */
[----:B------:R-:W1:Y:S01]  /*0220*/  LDCU UR5, c[0x0][0x3c8] ;  /* 0x00007900ff0577ac */ /* 0x000e620008000800 */
[--C-:B------:R-:W-:Y:S01]  /*0230*/  IMAD.IADD R6, R2, 0x1, R13.reuse ;  /* 0x0000000102067824 */ /* 0x100fe200078e020d */
[----:B------:R-:W-:Y:S01]  /*0240*/  IADD3 R3, PT, PT, R9, -0x3, R13 ;  /* 0xfffffffd09037810 */ /* 0x000fe20007ffe00d */
[----:B------:R-:W-:Y:S01]  /*0250*/  IMAD.MOV R17, RZ, RZ, -R8 ;  /* 0x000000ffff117224 */ /* 0x000fe200078e0a08 */
[C---:B------:R-:W-:Y:S01]  /*0260*/  ISETP.GE.U32.AND P1, PT, R13.reuse, 0x6, PT ;  /* 0x000000060d00780c */ /* 0x040fe20003f26070 */
[----:B------:R-:W-:Y:S01]  /*0270*/  IMAD.MOV.U32 R23, RZ, RZ, R11 ;  /* 0x000000ffff177224 */ /* 0x000fe200078e000b */
[----:B------:R-:W-:Y:S01]  /*0280*/  IADD3 R19, PT, PT, R14, R13, RZ ;  /* 0x0000000d0e137210 */ /* 0x000fe20007ffe0ff */
[C---:B------:R-:W-:Y:S01]  /*0290*/  IMAD R21, R6.reuse, 0x38, R15 ;  /* 0x0000003806157824 */ /* 0x040fe200078e020f */
[----:B------:R-:W-:Y:S01]  /*02a0*/  ISETP.GE.U32.AND P2, PT, R6, UR8, PT ;  /* 0x0000000806007c0c */ /* 0x000fe2000bf46070 */
[----:B------:R-:W-:Y:S01]  /*02b0*/  VIADD R13, R13, UR9 ;  /* 0x000000090d0d7c36 */ /* 0x000fe20008000000 */
[----:B------:R-:W-:Y:S01]  /*02c0*/  MOV R25, R10 ;  /* 0x0000000a00197202 */ /* 0x000fe20000000f00 */
[----:B------:R-:W2:Y:S01]  /*02d0*/  LDCU UR7, c[0x0][0x3c8] ;  /* 0x00007900ff0777ac */ /* 0x000ea20008000800 */
[----:B------:R-:W3:Y:S01]  /*02e0*/  LDCU UR6, c[0x0][0x3cc] ;  /* 0x00007980ff0677ac */ /* 0x000ee20008000800 */
[----:B-1----:R-:W-:-:S13]  /*02f0*/  ISETP.GE.U32.AND P3, PT, R3, UR5, PT ;  /* 0x0000000503007c0c */ /* 0x002fda000bf66070 */
.L_x_12:
[----:B------:R-:W-:Y:S01]  /*0300*/  IMAD.IADD R17, R8, 0x1, R17 ;  /* 0x0000000108117824 */ /* 0x000fe200078e0211 */
[----:B------:R-:W-:Y:S01]  /*0310*/  BSSY.RECONVERGENT B0, `(.L_x_10) ;  /* 0x000000d000007945 */ /* 0x000fe20003800200 */
[----:B--2---:R-:W-:-:S03]  /*0320*/  MOV R3, UR7 ;  /* 0x0000000700037c02 */ /* 0x004fc60008000f00 */
[----:B------:R-:W-:Y:S01]  /*0330*/  ISETP.GE.U32.AND P4, PT, R17, 0x6, PT ;  /* 0x000000061100780c */ /* 0x000fe20003f86070 */
[----:B------:R-:W-:-:S12]  /*0340*/  @P2 BRA `(.L_x_11) ;  /* 0x0000000000242947 */ /* 0x000fd80003800000 */
[----:B------:R-:W-:Y:S02]  /*0350*/  VIADD R7, R23, 0x3 ;  /* 0x0000000317077836 */ /* 0x000fe40000000000 */
[----:B------:R-:W-:-:S03]  /*0360*/  VIADD R6, R25, 0xfffffffd ;  /* 0xfffffffd19067836 */ /* 0x000fc60000000000 */
[----:B------:R-:W-:-:S04]  /*0370*/  ISETP.GE.U32.OR P0, PT, R7, R12, P3 ;  /* 0x0000000c0700720c */ /* 0x000fc80001f06470 */
[----:B---3--:R-:W-:-:S13]  /*0380*/  ISETP.GE.U32.OR P0, PT, R6, UR6, P0 ;  /* 0x0000000606007c0c */ /* 0x008fda0008706470 */
[----:B------:R-:W-:Y:S05]  /*0390*/  @P0 BRA `(.L_x_11) ;  /* 0x0000000000100947 */ /* 0x000fea0003800000 */
[----:B------:R-:W-:-:S05]  /*03a0*/  IADD3 R7, PT, PT, R19, -0x3, RZ ;  /* 0xfffffffd13077810 */ /* 0x000fca0007ffe0ff */
[----:B0-----:R-:W-:-:S06]  /*03b0*/  IMAD.WIDE.U32 R6, R7, 0x8, R4 ;  /* 0x0000000807067825 */ /* 0x001fcc00078e0004 */
[----:B------:R-:W2:Y:S04]  /*03c0*/  LDG.E.64 R6, desc[UR10][R6.64] ;  /* 0x0000000a06067981 */ /* 0x000ea8000c1e1b00 */
[----:B--2---:R1:W-:Y:S02]  /*03d0*/  STS.64 [R21], R6 ;  /* 0x0000000615007388 */ /* 0x0043e40000000a00 */
.L_x_11:
[----:B---3--:R-:W-:Y:S05]  /*03e0*/  BSYNC.RECONVERGENT B0 ;  /* 0x0000000000007941 */ /* 0x008fea0003800200 */
.L_x_10:
[C---:B------:R-:W-:Y:S01]  /*03f0*/  IMAD.IADD R25, R8.reuse, 0x1, R25 ;  /* 0x0000000108197824 */ /* 0x040fe200078e0219 */
[C---:B------:R-:W-:Y:S01]  /*0400*/  IADD3 R23, PT, PT, R8.reuse, R23, RZ ;  /* 0x0000001708177210 */ /* 0x040fe20007ffe0ff */
[C---:B-1----:R-:W-:Y:S02]  /*0410*/  IMAD R21, R8.reuse, 0x8, R21 ;  /* 0x0000000808157824 */ /* 0x042fe400078e0215 */
[----:B------:R-:W-:Y:S01]  /*0420*/  IMAD R19, R8, R3, R19 ;  /* 0x0000000308137224 */ /* 0x000fe200078e0213 */
[----:B------:R-:W-:Y:S06]  /*0430*/  @!P4 BRA `(.L_x_12) ;  /* 0xfffffffc00b0c947 */ /* 0x000fec000383ffff */
[----:B------:R-:W-:Y:S05]  /*0440*/  @!P1 BRA `(.L_x_13) ;  /* 0xfffffffc00709947 */ /* 0x000fea000383ffff */
[----:B------:R-:W1:Y:S01]  /*0450*/  LDC.64 R22, c[0x0][0x3a0] ;  /* 0x0000e800ff167b82 */ /* 0x000e620000000a00 */
[----:B------:R-:W-:-:S07]  /*0460*/  IMAD.IADD R2, R3, 0x1, -R18 ;  /* 0x0000000103027824 */ /* 0x000fce00078e0a12 */
[----:B------:R-:W-:Y:S01]  /*0470*/  BAR.SYNC.DEFER_BLOCKING 0x0 ;  /* 0x0000000000007b1d */ /* 0x000fe20000010000 */
[----:B------:R-:W-:Y:S02]  /*0480*/  ISETP.LE.AND P1, PT, R18, R9, PT ;  /* 0x000000091200720c */ /* 0x000fe40003f23270 */
[----:B------:R-:W-:Y:S01]  /*0490*/  ISETP.GE.AND P0, PT, R9, R2, PT ;  /* 0x000000020900720c */ /* 0x000fe20003f06270 */
[----:B-1----:R-:W-:-:S12]  /*04a0*/  IMAD.WIDE.U32 R22, R0, 0x8, R22 ;  /* 0x0000000800167825 */ /* 0x002fd800078e0016 */
[----:B------:R-:W-:Y:S05]  /*04b0*/  @!P0 BRA P1, `(.L_x_14) ;  /* 0x0000000000788947 */ /* 0x000fea0000800000 */
[----:B------:R-:W1:Y:S01]  /*04c0*/  I2F.U32.RP R2, R3 ;  /* 0x0000000300027306 */ /* 0x000e620000209000 */
[----:B------:R-:W-:-:S07]  /*04d0*/  ISETP.NE.U32.AND P2, PT, R3, RZ, PT ;  /* 0x000000ff0300720c */ /* 0x000fce0003f45070 */
[----:B-1----:R-:W0:Y:S02]  /*04e0*/  MUFU.RCP R2, R2 ;  /* 0x0000000200027308 */ /* 0x002e240000001000 */
[----:B0-----:R-:W-:-:S06]  /*04f0*/  VIADD R4, R2, 0xffffffe ;  /* 0x0ffffffe02047836 */ /* 0x001fcc0000000000 */
[----:B------:R0:W1:Y:S02]  /*0500*/  F2I.FTZ.U32.TRUNC.NTZ R5, R4 ;  /* 0x0000000400057305 */ /* 0x000064000021f000 */
[----:B0-----:R-:W-:Y:S01]  /*0510*/  IMAD.MOV.U32 R4, RZ, RZ, RZ ;  /* 0x000000ffff047224 */ /* 0x001fe200078e00ff */
[----:B-1----:R-:W-:-:S05]  /*0520*/  IADD3 R6, PT, PT, RZ, -R5, RZ ;  /* 0x80000005ff067210 */ /* 0x002fca0007ffe0ff */
[----:B------:R-:W-:-:S04]  /*0530*/  IMAD R7, R6, R3, RZ ;  /* 0x0000000306077224 */ /* 0x000fc800078e02ff */
[----:B------:R-:W-:Y:S01]  /*0540*/  IMAD.HI.U32 R5, R5, R7, R4 ;  /* 0x0000000705057227 */ /* 0x000fe200078e0004 */
[----:B------:R-:W-:Y:S01]  /*0550*/  MOV R4, 0x400 ;  /* 0x0000040000047802 */ /* 0x000fe20000000f00 */
[----:B------:R-:W0:Y:S04]  /*0560*/  S2R R7, SR_CgaCtaId ;  /* 0x0000000000077919 */ /* 0x000e280000008800 */
[----:B------:R-:W-:-:S04]  /*0570*/  IMAD.HI.U32 R5, R5, R0, RZ ;  /* 0x0000000005057227 */ /* 0x000fc800078e00ff */
[----:B------:R-:W-:-:S04]  /*0580*/  IMAD.MOV R6, RZ, RZ, -R5 ;  /* 0x000000ffff067224 */ /* 0x000fc800078e0a05 */
[----:B------:R-:W-:-:S05]  /*0590*/  IMAD R6, R3, R6, R0 ;  /* 0x0000000603067224 */ /* 0x000fca00078e0200 */
[----:B------:R-:W-:-:S13]  /*05a0*/  ISETP.GE.U32.AND P0, PT, R6, R3, PT ;  /* 0x000000030600720c */ /* 0x000fda0003f06070 */
[-C--:B------:R-:W-:Y:S01]  /*05b0*/  @P0 IADD3 R6, PT, PT, R6, -R3.reuse, RZ ;  /* 0x8000000306060210 */ /* 0x080fe20007ffe0ff */
[----:B------:R-:W-:Y:S01]  /*05c0*/  @P0 VIADD R5, R5, 0x1 ;  /* 0x0000000105050836 */ /* 0x000fe20000000000 */
[----:B0-----:R-:W-:Y:S02]  /*05d0*/  LEA R7, R7, R4, 0x18 ;  /* 0x0000000407077211 */ /* 0x001fe400078ec0ff */
[----:B------:R-:W-:-:S13]  /*05e0*/  ISETP.GE.U32.AND P1, PT, R6, R3, PT ;  /* 0x000000030600720c */ /* 0x000fda0003f26070 */
[----:B------:R-:W-:Y:S01]  /*05f0*/  @P1 VIADD R5, R5, 0x1 ;  /* 0x0000000105051836 */ /* 0x000fe20000000000 */
[----:B------:R-:W-:-:S04]  /*0600*/  @!P2 LOP3.LUT R5, RZ, R3, RZ, 0x33, !PT ;  /* 0x00000003ff05a212 */ /* 0x000fc800078e33ff */
[C---:B------:R-:W-:Y:S01]  /*0610*/  IADD3 R2, PT, PT, -R5.reuse, RZ, RZ ;  /* 0x000000ff05027210 */ /* 0x040fe20007ffe1ff */
[----:B------:R-:W-:-:S04]  /*0620*/  IMAD.IADD R5, R5, 0x1, -R16 ;  /* 0x0000000105057824 */ /* 0x000fc800078e0a10 */
[----:B------:R-:W-:-:S04]  /*0630*/  IMAD R0, R3, R2, R0 ;  /* 0x0000000203007224 */ /* 0x000fc800078e0200 */
[----:B------:R-:W-:-:S04]  /*0640*/  VIADD R0, R0, -UR4 ;  /* 0x8000000400007c36 */ /* 0x000fc80008000000 */
[----:B------:R-:W-:-:S05]  /*0650*/  IMAD R0, R0, 0x38, R7 ;  /* 0x0000003800007824 */ /* 0x000fca00078e0207 */
[----:B------:R-:W-:-:S05]  /*0660*/  LEA R0, R5, R0, 0x3 ;  /* 0x0000000005007211 */ /* 0x000fca00078e18ff */
[----:B------:R-:W0:Y:S04]  /*0670*/  LDS.64 R2, [R0+0xc0] ;  /* 0x0000c00000027984 */ /* 0x000e280000000a00 */
[----:B0-----:R-:W-:Y:S01]  /*0680*/  STG.E.64 desc[UR10][R22.64], R2 ;  /* 0x0000000216007986 */ /* 0x001fe2000c101b0a */
[----:B------:R-:W-:Y:S05]  /*0690*/  EXIT ;  /* 0x000000000000794d */ /* 0x000fea0003800000 */
.L_x_14:
[----:B------:R-:W0:Y:S08]  /*06a0*/  LDC.64 R24, c[0x0][0x388] ;  /* 0x0000e200ff187b82 */ /* 0x000e300000000a00 */
[----:B------:R-:W1:Y:S01]  /*06b0*/  LDC R20, c[0x0][0x390] ;  /* 0x0000e400ff147b82 */ /* 0x000e620000000800 */
[----:B0-----:R-:W2:Y:S04]  /*06c0*/  LDG.E.64 R4, desc[UR10][R24.64] ;  /* 0x0000000a18047981 */ /* 0x001ea8000c1e1b00 */
[----:B------:R-:W2:Y:S04]  /*06d0*/  LDG.E.64 R6, desc[UR10][R24.64+0x8] ;  /* 0x0000080a18067981 */ /* 0x000ea8000c1e1b00 */
[----:B------:R-:W3:Y:S04]  /*06e0*/  LDG.E.64 R8, desc[UR10][R24.64+0x10] ;  /* 0x0000100a18087981 */ /* 0x000ee8000c1e1b00 */
[----:B------:R-:W3:Y:S04]  /*06f0*/  LDG.E.64 R10, desc[UR10][R24.64+0x18] ;  /* 0x0000180a180a7981 */ /* 0x000ee8000c1e1b00 */
[----:B------:R-:W4:Y:S04]  /*0700*/  LDG.E.64 R12, desc[UR10][R24.64+0x20] ;  /* 0x0000200a180c7981 */ /* 0x000f28000c1e1b00 */
[----:B------:R-:W4:Y:S04]  /*0710*/  LDG.E.64 R14, desc[UR10][R24.64+0x28] ;  /* 0x0000280a180e7981 */ /* 0x000f28000c1e1b00 */
[----:B------:R0:W5:Y:S01]  /*0720*/  LDG.E.64 R26, desc[UR10][R24.64+0x30] ;  /* 0x0000300a181a7981 */ /* 0x000162000c1e1b00 */
[----:B------:R-:W0:Y:S01]  /*0730*/  S2UR UR6, SR_CgaCtaId ;  /* 0x00000000000679c3 */ /* 0x000e220000008800 */
[----:B------:R-:W-:Y:S01]  /*0740*/  UMOV UR5, 0x400 ;  /* 0x0000040000057882 */ /* 0x000fe20000000000 */
[----:B-1----:R-:W-:Y:S01]  /*0750*/  ISETP.GE.AND P0, PT, R20, -0x1, PT ;  /* 0xffffffff1400780c */ /* 0x002fe20003f06270 */
[----:B------:R-:W-:Y:S01]  /*0760*/  IMAD.U32 R2, RZ, RZ, UR5 ;  /* 0x00000005ff027e24 */ /* 0x000fe2000f8e00ff */
[----:B0-----:R-:W-:Y:S01]  /*0770*/  CS2R R24, SRZ ;  /* 0x0000000000187805 */ /* 0x001fe2000001ff00 */
[----:B------:R-:W-:Y:S01]  /*0780*/  IMAD.U32 R17, RZ, RZ, UR6 ;  /* 0x00000006ff117e24 */ /* 0x000fe2000f8e00ff */
[----:B------:R-:W-:Y:S05]  /*0790*/  WARPSYNC.ALL ;  /* 0x0000000000007948 */ /* 0x000fea0003800000 */
[----:B------:R-:W-:-:S05]  /*07a0*/  LEA R19, R17, R2, 0x18 ;  /* 0x0000000211137211 */ /* 0x000fca00078ec0ff */
[----:B--2---:R0:W-:Y:S04]  /*07b0*/  STS.128 [R19+0x1d50], R4 ;  /* 0x001d500413007388 */ /* 0x0041e80000000c00 */
[----:B---3--:R0:W-:Y:S04]  /*07c0*/  STS.128 [R19+0x1d60], R8 ;  /* 0x001d600813007388 */ /* 0x0081e80000000c00 */
[----:B----4-:R0:W-:Y:S04]  /*07d0*/  STS.128 [R19+0x1d70], R12 ;  /* 0x001d700c13007388 */ /* 0x0101e80000000c00 */
[----:B-----5:R0:W-:Y:S01]  /*07e0*/  STS.64 [R19+0x1d80], R26 ;  /* 0x001d801a13007388 */ /* 0x0201e20000000a00 */
[----:B------:R-:W-:Y:S06]  /*07f0*/  BAR.SYNC.DEFER_BLOCKING 0x0 ;  /* 0x0000000000007b1d */ /* 0x000fec0000010000 */
[----:B------:R-:W-:Y:S05]  /*0800*/  @!P0 BRA `(.L_x_15) ;  /* 0x0000001400648947 */ /* 0x000fea0003800000 */
[----:B0-----:R-:W-:Y:S01]  /*0810*/  IABS R11, R18 ;  /* 0x00000012000b7213 */ /* 0x001fe20000000000 */
[----:B------:R-:W-:Y:S01]  /*0820*/  IMAD.MOV R7, RZ, RZ, -R18 ;  /* 0x000000ffff077224 */ /* 0x000fe200078e0a12 */
[----:B------:R-:W-:Y:S02]  /*0830*/  CS2R R24, SRZ ;  /* 0x0000000000187805 */ /* 0x000fe4000001ff00 */
[----:B------:R-:W-:-:S04]  /*0840*/  IADD3 R8, PT, PT, R18, R11, RZ ;  /* 0x0000000b12087210 */ /* 0x000fc80007ffe0ff */
[----:B------:R-:W-:-:S13]  /*0850*/  ISETP.GE.U32.AND P0, PT, R8, 0x3, PT ;  /* 0x000000030800780c */ /* 0x000fda0003f06070 */
[----:B------:R-:W-:Y:S05]  /*0860*/  @!P0 BRA `(.L_x_16) ;  /* 0x0000000c009c8947 */ /* 0x000fea0003800000 */
[-C--:B------:R-:W-:Y:S01]  /*0870*/  IABS R9, R3.reuse ;  /* 0x0000000300097213 */ /* 0x080fe20000000000 */
[----:B------:R-:W-:Y:S01]  /*0880*/  IMAD.IADD R26, R0, 0x1, -R18 ;  /* 0x00000001001a7824 */ /* 0x000fe200078e0a12 */
[----:B------:R-:W-:Y:S02]  /*0890*/  LOP3.LUT R14, RZ, R3, RZ, 0x33, !PT ;  /* 0x00000003ff0e7212 */ /* 0x000fe400078e33ff */
[----:B------:R-:W0:Y:S01]  /*08a0*/  I2F.RP R6, R9 ;  /* 0x0000000900067306 */ /* 0x000e220000209400 */
[----:B------:R-:W-:Y:S01]  /*08b0*/  VIADD R24, R26, 0x1 ;  /* 0x000000011a187836 */ /* 0x000fe20000000000 */
[----:B------:R-:W-:-:S04]  /*08c0*/  IABS R12, R26 ;  /* 0x0000001a000c7213 */ /* 0x000fc80000000000 */
[----:B------:R-:W-:Y:S02]  /*08d0*/  IABS R28, R24 ;  /* 0x00000018001c7213 */ /* 0x000fe40000000000 */
[----:B0-----:R-:W0:Y:S02]  /*08e0*/  MUFU.RCP R6, R6 ;  /* 0x0000000600067308 */ /* 0x001e240000001000 */
[----:B0-----:R-:W-:-:S06]  /*08f0*/  VIADD R4, R6, 0xffffffe ;  /* 0x0ffffffe06047836 */ /* 0x001fcc0000000000 */
[----:B------:R0:W1:Y:S02]  /*0900*/  F2I.FTZ.U32.TRUNC.NTZ R5, R4 ;  /* 0x0000000400057305 */ /* 0x000064000021f000 */
[----:B0-----:R-:W-:Y:S01]  /*0910*/  IMAD.MOV.U32 R4, RZ, RZ, RZ ;  /* 0x000000ffff047224 */ /* 0x001fe200078e00ff */
[----:B-1----:R-:W-:-:S05]  /*0920*/  IADD3 R10, PT, PT, RZ, -R5, RZ ;  /* 0x80000005ff0a7210 */ /* 0x002fca0007ffe0ff */
[----:B------:R-:W-:-:S04]  /*0930*/  IMAD R7, R10, R9, RZ ;  /* 0x000000090a077224 */ /* 0x000fc800078e02ff */
[----:B------:R-:W-:Y:S01]  /*0940*/  IMAD.HI.U32 R10, R5, R7, R4 ;  /* 0x00000007050a7227 */ /* 0x000fe200078e0004 */
[----:B------:R-:W-:-:S05]  /*0950*/  MOV R7, R12 ;  /* 0x0000000c00077202 */ /* 0x000fca0000000f00 */
[----:B------:R-:W-:-:S04]  /*0960*/  IMAD.HI.U32 R5, R10, R7, RZ ;  /* 0x000000070a057227 */ /* 0x000fc800078e00ff */
[----:B------:R-:W-:Y:S02]  /*0970*/  IMAD.MOV R6, RZ, RZ, -R5 ;  /* 0x000000ffff067224 */ /* 0x000fe400078e0a05 */
[----:B------:R-:W-:-:S04]  /*0980*/  IMAD.HI.U32 R15, R10, R28, RZ ;  /* 0x0000001c0a0f7227 */ /* 0x000fc800078e00ff */
[----:B------:R-:W-:Y:S02]  /*0990*/  IMAD R4, R9, R6, R7 ;  /* 0x0000000609047224 */ /* 0x000fe400078e0207 */
[----:B------:R-:W-:-:S03]  /*09a0*/  IMAD.MOV R18, RZ, RZ, -R15 ;  /* 0x000000ffff127224 */ /* 0x000fc600078e0a0f */
[C---:B------:R-:W-:Y:S01]  /*09b0*/  ISETP.GT.U32.AND P1, PT, R9.reuse, R4, PT ;  /* 0x000000040900720c */ /* 0x040fe20003f24070 */
[----:B------:R-:W-:Y:S01]  /*09c0*/  IMAD R28, R9, R18, R28 ;  /* 0x00000012091c7224 */ /* 0x000fe200078e021c */
[----:B------:R-:W-:-:S04]  /*09d0*/  IADD3 R18, PT, PT, R26, 0x2, RZ ;  /* 0x000000021a127810 */ /* 0x000fc80007ffe0ff */
[----:B------:R-:W-:-:S07]  /*09e0*/  IABS R21, R18 ;  /* 0x0000001200157213 */ /* 0x000fce0000000000 */
[----:B------:R-:W-:Y:S01]  /*09f0*/  @!P1 IMAD.IADD R4, R4, 0x1, -R9 ;  /* 0x0000000104049824 */ /* 0x000fe200078e0a09 */
[----:B------:R-:W-:-:S04]  /*0a00*/  @!P1 IADD3 R5, PT, PT, R5, 0x1, RZ ;  /* 0x0000000105059810 */ /* 0x000fc80007ffe0ff */
[----:B------:R-:W-:Y:S02]  /*0a10*/  ISETP.GE.U32.AND P0, PT, R4, R9, PT ;  /* 0x000000090400720c */ /* 0x000fe40003f06070 */
[----:B------:R-:W-:-:S04]  /*0a20*/  LOP3.LUT R4, R26, R3, RZ, 0x3c, !PT ;  /* 0x000000031a047212 */ /* 0x000fc800078e3cff */
[----:B------:R-:W-:-:S07]  /*0a30*/  ISETP.GE.AND P2, PT, R4, RZ, PT ;  /* 0x000000ff0400720c */ /* 0x000fce0003f46270 */
[----:B------:R-:W-:Y:S01]  /*0a40*/  @P0 VIADD R5, R5, 0x1 ;  /* 0x0000000105050836 */ /* 0x000fe20000000000 */
[----:B------:R-:W-:-:S05]  /*0a50*/  ISETP.NE.AND P0, PT, R3, RZ, PT ;  /* 0x000000ff0300720c */ /* 0x000fca0003f05270 */
[----:B------:R-:W-:Y:S01]  /*0a60*/  @!P2 IMAD.MOV R5, RZ, RZ, -R5 ;  /* 0x000000ffff05a224 */ /* 0x000fe200078e0a05 */
[----:B------:R-:W-:-:S04]  /*0a70*/  ISETP.GT.U32.AND P2, PT, R9, R28, PT ;  /* 0x0000001c0900720c */ /* 0x000fc80003f44070 */
[----:B------:R-:W-:-:S04]  /*0a80*/  SEL R5, R14, R5, !P0 ;  /* 0x000000050e057207 */ /* 0x000fc80004000000 */
[C---:B------:R-:W-:Y:S01]  /*0a90*/  IADD3 R4, PT, PT, -R5.reuse, RZ, RZ ;  /* 0x000000ff05047210 */ /* 0x040fe20007ffe1ff */
[----:B------:R-:W-:-:S04]  /*0aa0*/  IMAD.IADD R5, R5, 0x1, -R16 ;  /* 0x0000000105057824 */ /* 0x000fc800078e0a10 */
[----:B------:R-:W-:Y:S01]  /*0ab0*/  IMAD R4, R3, R4, R26 ;  /* 0x0000000403047224 */ /* 0x000fe200078e021a */
[----:B------:R-:W-:Y:S01]  /*0ac0*/  @!P2 IADD3 R15, PT, PT, R15, 0x1, RZ ;  /* 0x000000010f0fa810 */ /* 0x000fe20007ffe0ff */
[----:B------:R-:W-:Y:S02]  /*0ad0*/  @!P2 IMAD.IADD R28, R28, 0x1, -R9 ;  /* 0x000000011c1ca824 */ /* 0x000fe400078e0a09 */
[----:B------:R-:W-:-:S03]  /*0ae0*/  VIADD R4, R4, -UR4 ;  /* 0x8000000404047c36 */ /* 0x000fc60008000000 */
[----:B------:R-:W-:Y:S01]  /*0af0*/  ISETP.GE.U32.AND P1, PT, R28, R9, PT ;  /* 0x000000091c00720c */ /* 0x000fe20003f26070 */
[----:B------:R-:W-:-:S05]  /*0b00*/  IMAD R4, R4, 0x38, R19 ;  /* 0x0000003804047824 */ /* 0x000fca00078e0213 */
[----:B------:R-:W-:Y:S02]  /*0b10*/  LEA R12, R5, R4, 0x3 ;  /* 0x00000004050c7211 */ /* 0x000fe400078e18ff */
[----:B------:R-:W-:Y:S04]  /*0b20*/  LDS.128 R4, [R19+0x1d50] ;  /* 0x001d500013047984 */ /* 0x000fe80000000c00 */
[----:B------:R-:W0:Y:S01]  /*0b30*/  LDS.64 R12, [R12+0xc0] ;  /* 0x0000c0000c0c7984 */ /* 0x000e220000000a00 */
[----:B------:R-:W-:Y:S01]  /*0b40*/  @P1 VIADD R15, R15, 0x1 ;  /* 0x000000010f0f1836 */ /* 0x000fe20000000000 */
[----:B0-----:R-:W-:Y:S01]  /*0b50*/  DFMA R4, R4, R12, RZ ;  /* 0x0000000c0404722b */ /* 0x001fe200000000ff */
[----:B------:R-:W-:-:S04]  /*0b60*/  IMAD.HI.U32 R12, R10, R21, RZ ;  /* 0x000000150a0c7227 */ /* 0x000fc800078e00ff */
[----:B------:R-:W-:-:S04]  /*0b70*/  IMAD.MOV R13, RZ, RZ, -R12 ;  /* 0x000000ffff0d7224 */ /* 0x000fc800078e0a0c */
[C---:B------:R-:W-:Y:S01]  /*0b80*/  IMAD R28, R9.reuse, R13, R21 ;  /* 0x0000000d091c7224 */ /* 0x040fe200078e0215 */
[-C--:B------:R-:W-:Y:S02]  /*0b90*/  LOP3.LUT R13, R24, R3.reuse, RZ, 0x3c, !PT ;  /* 0x00000003180d7212 */ /* 0x080fe400078e3cff */
[----:B------:R-:W-:Y:S02]  /*0ba0*/  LOP3.LUT R21, R18, R3, RZ, 0x3c, !PT ;  /* 0x0000000312157212 */ /* 0x000fe400078e3cff */
[----:B------:R-:W-:Y:S02]  /*0bb0*/  ISETP.GT.U32.AND P4, PT, R9, R28, PT ;  /* 0x0000001c0900720c */ /* 0x000fe40003f84070 */
[----:B------:R-:W-:Y:S02]  /*0bc0*/  ISETP.GE.AND P3, PT, R13, RZ, PT ;  /* 0x000000ff0d00720c */ /* 0x000fe40003f66270 */
[----:B------:R-:W-:-:S09]  /*0bd0*/  ISETP.GE.AND P2, PT, R21, RZ, PT ;  /* 0x000000ff1500720c */ /* 0x000fd20003f46270 */
[----:B------:R-:W-:Y:S02]  /*0be0*/  @!P4 IMAD.IADD R28, R28, 0x1, -R9 ;  /* 0x000000011c1cc824 */ /* 0x000fe400078e0a09 */
[----:B------:R-:W-:Y:S01]  /*0bf0*/  @!P3 IADD3 R15, PT, PT, -R15, RZ, RZ ;  /* 0x000000ff0f0fb210 */ /* 0x000fe20007ffe1ff */
[----:B------:R-:W-:Y:S02]  /*0c00*/  @!P4 VIADD R12, R12, 0x1 ;  /* 0x000000010c0cc836 */ /* 0x000fe40000000000 */
[----:B------:R-:W-:Y:S02]  /*0c10*/  ISETP.GE.U32.AND P1, PT, R28, R9, PT ;  /* 0x000000091c00720c */ /* 0x000fe40003f26070 */
[----:B------:R-:W-:-:S05]  /*0c20*/  SEL R13, R14, R15, !P0 ;  /* 0x0000000f0e0d7207 */ /* 0x000fca0004000000 */
[----:B------:R-:W-:-:S04]  /*0c30*/  IMAD.MOV R15, RZ, RZ, -R13 ;  /* 0x000000ffff0f7224 */ /* 0x000fc800078e0a0d */
[----:B------:R-:W-:Y:S02]  /*0c40*/  IMAD R15, R3, R15, R24 ;  /* 0x0000000f030f7224 */ /* 0x000fe400078e0218 */
[----:B------:R-:W-:Y:S01]  /*0c50*/  @P1 IADD3 R12, PT, PT, R12, 0x1, RZ ;  /* 0x000000010c0c1810 */ /* 0x000fe20007ffe0ff */
[----:B------:R-:W-:Y:S02]  /*0c60*/  VIADD R24, R26, 0x3 ;  /* 0x000000031a187836 */ /* 0x000fe40000000000 */
[----:B------:R-:W-:Y:S02]  /*0c70*/  IADD3 R28, PT, PT, R15, -UR4, RZ ;  /* 0x800000040f1c7c10 */ /* 0x000fe4000fffe0ff */
[----:B------:R-:W-:Y:S01]  /*0c80*/  IMAD.MOV.U32 R25, RZ, RZ, R12 ;  /* 0x000000ffff197224 */ /* 0x000fe200078e000c */
[----:B------:R-:W-:Y:S02]  /*0c90*/  IABS R12, R24 ;  /* 0x00000018000c7213 */ /* 0x000fe40000000000 */
[----:B------:R-:W-:-:S02]  /*0ca0*/  IMAD R21, R28, 0x38, R19 ;  /* 0x000000381c157824 */ /* 0x000fc400078e0213 */
[----:B------:R-:W-:Y:S02]  /*0cb0*/  @!P2 IMAD.MOV R25, RZ, RZ, -R25 ;  /* 0x000000ffff19a224 */ /* 0x000fe400078e0a19 */
[----:B------:R-:W-:Y:S02]  /*0cc0*/  IMAD.IADD R28, R13, 0x1, -R16 ;  /* 0x000000010d1c7824 */ /* 0x000fe400078e0a10 */
[----:B------:R-:W-:Y:S01]  /*0cd0*/  IMAD.HI.U32 R15, R10, R12, RZ ;  /* 0x0000000c0a0f7227 */ /* 0x000fe200078e00ff */
[----:B------:R-:W-:Y:S02]  /*0ce0*/  SEL R13, R14, R25, !P0 ;  /* 0x000000190e0d7207 */ /* 0x000fe40004000000 */
[----:B------:R-:W-:-:S03]  /*0cf0*/  LEA R21, R28, R21, 0x3 ;  /* 0x000000151c157211 */ /* 0x000fc600078e18ff */
[----:B------:R-:W-:Y:S02]  /*0d00*/  IMAD.MOV R25, RZ, RZ, -R13 ;  /* 0x000000ffff197224 */ /* 0x000fe400078e0a0d */
[----:B------:R-:W-:Y:S02]  /*0d10*/  IMAD.IADD R13, R13, 0x1, -R16 ;  /* 0x000000010d0d7824 */ /* 0x000fe400078e0a10 */
[----:B------:R-:W-:Y:S02]  /*0d20*/  IMAD R18, R3, R25, R18 ;  /* 0x0000001903127224 */ /* 0x000fe400078e0212 */
[----:B------:R-:W-:-:S03]  /*0d30*/  IMAD.MOV R25, RZ, RZ, -R15 ;  /* 0x000000ffff197224 */ /* 0x000fc600078e0a0f */
[----:B------:R-:W-:Y:S01]  /*0d40*/  IADD3 R18, PT, PT, R18, -UR4, RZ ;  /* 0x8000000412127c10 */ /* 0x000fe2000fffe0ff */
[----:B------:R-:W-:-:S04]  /*0d50*/  IMAD R12, R9, R25, R12 ;  /* 0x00000019090c7224 */ /* 0x000fc800078e020c */
[----:B------:R-:W-:Y:S01]  /*0d60*/  IMAD R18, R18, 0x38, R19 ;  /* 0x0000003812127824 */ /* 0x000fe200078e0213 */
[----:B------:R-:W-:-:S04]  /*0d70*/  ISETP.GT.U32.AND P2, PT, R9, R12, PT ;  /* 0x0000000c0900720c */ /* 0x000fc80003f44070 */
[----:B------:R-:W-:Y:S02]  /*0d80*/  LEA R28, R13, R18, 0x3 ;  /* 0x000000120d1c7211 */ /* 0x000fe400078e18ff */
[----:B------:R-:W-:-:S04]  /*0d90*/  LOP3.LUT R18, R24, R3, RZ, 0x3c, !PT ;  /* 0x0000000318127212 */ /* 0x000fc800078e3cff */
[----:B------:R-:W-:Y:S01]  /*0da0*/  ISETP.GE.AND P3, PT, R18, RZ, PT ;  /* 0x000000ff1200720c */ /* 0x000fe20003f66270 */
[----:B------:R-:W-:Y:S01]  /*0db0*/  LDS.64 R28, [R28+0xc0] ;  /* 0x0000c0001c1c7984 */ /* 0x000fe20000000a00 */
[----:B------:R-:W-:Y:S01]  /*0dc0*/  LEA.HI R18, R20, R20, RZ, 0x1 ;  /* 0x0000001414127211 */ /* 0x000fe200078f08ff */
[----:B------:R-:W-:Y:S02]  /*0dd0*/  @!P2 IMAD.IADD R12, R12, 0x1, -R9 ;  /* 0x000000010c0ca824 */ /* 0x000fe400078e0a09 */
[----:B------:R-:W-:Y:S01]  /*0de0*/  @!P2 VIADD R15, R15, 0x1 ;  /* 0x000000010f0fa836 */ /* 0x000fe20000000000 */
[----:B------:R-:W-:Y:S02]  /*0df0*/  SHF.R.S32.HI R18, RZ, 0x1, R18 ;  /* 0x00000001ff127819 */ /* 0x000fe40000011412 */
[----:B------:R-:W-:Y:S02]  /*0e00*/  ISETP.GE.U32.AND P1, PT, R12, R9, PT ;  /* 0x000000090c00720c */ /* 0x000fe40003f26070 */
[----:B------:R-:W0:Y:S01]  /*0e10*/  LDS.64 R12, [R21+0xc0] ;  /* 0x0000c000150c7984 */ /* 0x000e220000000a00 */
[----:B------:R-:W-:-:S04]  /*0e20*/  IADD3 R11, PT, PT, R18, 0x1, R11 ;  /* 0x00000001120b7810 */ /* 0x000fc80007ffe00b */
[----:B------:R-:W-:-:S06]  /*0e30*/  LOP3.LUT R11, R11, 0xfffffffc, RZ, 0xc0, !PT ;  /* 0xfffffffc0b0b7812 */ /* 0x000fcc00078ec0ff */
[----:B------:R-:W-:-:S05]  /*0e40*/  @P1 VIADD R15, R15, 0x1 ;  /* 0x000000010f0f1836 */ /* 0x000fca0000000000 */
[----:B------:R-:W-:-:S04]  /*0e50*/  @!P3 IADD3 R15, PT, PT, -R15, RZ, RZ ;  /* 0x000000ff0f0fb210 */ /* 0x000fc80007ffe1ff */
[----:B------:R-:W-:-:S05]  /*0e60*/  SEL R15, R14, R15, !P0 ;  /* 0x0000000f0e0f7207 */ /* 0x000fca0004000000 */
[----:B------:R-:W-:Y:S01]  /*0e70*/  IMAD.MOV R14, RZ, RZ, -R15 ;  /* 0x000000ffff0e7224 */ /* 0x000fe200078e0a0f */
[----:B------:R-:W-:-:S03]  /*0e80*/  IADD3 R15, PT, PT, -R16, R15, RZ ;  /* 0x0000000f100f7210 */ /* 0x000fc60007ffe1ff */
[----:B------:R-:W-:-:S04]  /*0e90*/  IMAD R24, R3, R14, R24 ;  /* 0x0000000e03187224 */ /* 0x000fc800078e0218 */
[----:B------:R-:W-:-:S04]  /*0ea0*/  VIADD R24, R24, -UR4 ;  /* 0x8000000418187c36 */ /* 0x000fc80008000000 */
[----:B------:R-:W-:Y:S01]  /*0eb0*/  IMAD R24, R24, 0x38, R19 ;  /* 0x0000003818187824 */ /* 0x000fe200078e0213 */
[----:B0-----:R-:W-:-:S03]  /*0ec0*/  DFMA R12, R12, R6, R4 ;  /* 0x000000060c0c722b */ /* 0x001fc60000000004 */
[----:B------:R-:W-:Y:S01]  /*0ed0*/  IMAD R14, R15, 0x8, R24 ;  /* 0x000000080f0e7824 */ /* 0x000fe200078e0218 */
[----:B------:R-:W0:Y:S01]  /*0ee0*/  LDS.128 R4, [R19+0x1d60] ;  /* 0x001d600013047984 */ /* 0x000e220000000c00 */
[----:B------:R-:W-:Y:S02]  /*0ef0*/  IADD3 R15, PT, PT, -R11, 0x4, RZ ;  /* 0x000000040b0f7810 */ /* 0x000fe40007ffe1ff */
[----:B------:R-:W-:Y:S01]  /*0f00*/  IADD3 R11, PT, PT, -R18, 0x5, RZ ;  /* 0x00000005120b7810 */ /* 0x000fe20007ffe1ff */
[----:B------:R-:W1:Y:S01]  /*0f10*/  LDS.64 R24, [R14+0xc0] ;  /* 0x0000c0000e187984 */ /* 0x000e620000000a00 */
[----:B------:R-:W-:Y:S01]  /*0f20*/  ISETP.NE.AND P0, PT, R15, RZ, PT ;  /* 0x000000ff0f00720c */ /* 0x000fe20003f05270 */
[----:B0-----:R-:W-:Y:S01]  /*0f30*/  DFMA R4, R4, R28, R12 ;  /* 0x0000001c0404722b */ /* 0x001fe2000000000c */
[----:B------:R-:W-:-:S05]  /*0f40*/  VIADD R12, R2, 0x1d50 ;  /* 0x00001d50020c7836 */ /* 0x000fca0000000000 */
[----:B------:R-:W-:Y:S02]  /*0f50*/  LEA R12, R17, R12, 0x18 ;  /* 0x0000000c110c7211 */ /* 0x000fe400078ec0ff */
[----:B-1----:R-:W-:-:S04]  /*0f60*/  DFMA R24, R24, R6, R4 ;  /* 0x000000061818722b */ /* 0x002fc80000000004 */
[----:B------:R-:W-:Y:S07]  /*0f70*/  @!P0 BRA `(.L_x_17) ;  /* 0x0000000400d48947 */ /* 0x000fee0003800000 */
[----:B------:R-:W0:Y:S01]  /*0f80*/  S2UR UR6, SR_CgaCtaId ;  /* 0x00000000000679c3 */ /* 0x000e220000008800 */
[----:B------:R-:W-:Y:S01]  /*0f90*/  IADD3 R14, PT, PT, R12, 0x30, RZ ;  /* 0x000000300c0e7810 */ /* 0x000fe20007ffe0ff */
[----:B------:R-:W-:Y:S01]  /*0fa0*/  VIADD R20, R26, 0x7 ;  /* 0x000000071a147836 */ /* 0x000fe20000000000 */
[----:B------:R-:W-:-:S05]  /*0fb0*/  UMOV UR5, 0x400 ;  /* 0x0000040000057882 */ /* 0x000fca0000000000 */
[----:B------:R-:W1:Y:S02]  /*0fc0*/  LDC R3, c[0x0][0x3c8] ;  /* 0x0000f200ff037b82 */ /* 0x000e640000000800 */
.L_x_18:
[-C--:B-1----:R-:W-:Y:S01]  /*0fd0*/  IABS R12, R3.reuse ;  /* 0x00000003000c7213 */ /* 0x082fe20000000000 */
[----:B------:R-:W-:Y:S01]  /*0fe0*/  VIADD R6, R20, 0xfffffffd ;  /* 0xfffffffd14067836 */ /* 0x000fe20000000000 */
[----:B------:R-:W-:Y:S01]  /*0ff0*/  LOP3.LUT R21, RZ, R3, RZ, 0x33, !PT ;  /* 0x00000003ff157212 */ /* 0x000fe200078e33ff */
[----:B------:R-:W-:Y:S01]  /*1000*/  VIADD R15, R15, 0x4 ;  /* 0x000000040f0f7836 */ /* 0x000fe20000000000 */
[----:B------:R-:W1:Y:S01]  /*1010*/  I2F.RP R2, R12 ;  /* 0x0000000c00027306 */ /* 0x000e620000209400 */
[----:B------:R-:W-:Y:S01]  /*1020*/  VIADD R11, R11, 0x4 ;  /* 0x000000040b0b7836 */ /* 0x000fe20000000000 */
[----:B------:R-:W-:-:S05]  /*1030*/  IABS R13, R6 ;  /* 0x00000006000d7213 */ /* 0x000fca0000000000 */
[----:B------:R-:W-:-:S04]  /*1040*/  IMAD.HI.U32 R7, R10, R13, RZ ;  /* 0x0000000d0a077227 */ /* 0x000fc800078e00ff */
[----:B------:R-:W-:Y:S01]  /*1050*/  IMAD.MOV R26, RZ, RZ, -R7 ;  /* 0x000000ffff1a7224 */ /* 0x000fe200078e0a07 */
[----:B-1----:R-:W1:Y:S03]  /*1060*/  MUFU.RCP R2, R2 ;  /* 0x0000000200027308 */ /* 0x002e660000001000 */
[----:B------:R-:W-:-:S05]  /*1070*/  IMAD R26, R12, R26, R13 ;  /* 0x0000001a0c1a7224 */ /* 0x000fca00078e020d */
[----:B------:R-:W-:Y:S02]  /*1080*/  ISETP.GT.U32.AND P0, PT, R9, R26, PT ;  /* 0x0000001a0900720c */ /* 0x000fe40003f04070 */
[----:B-1----:R-:W-:Y:S01]  /*1090*/  IADD3 R4, PT, PT, R2, 0xffffffe, RZ ;  /* 0x0ffffffe02047810 */ /* 0x002fe20007ffe0ff */
[----:B------:R-:W-:-:S10]  /*10a0*/  VIADD R2, R20, 0xfffffffe ;  /* 0xfffffffe14027836 */ /* 0x000fd40000000000 */
[----:B------:R-:W-:Y:S01]  /*10b0*/  @!P0 IADD3 R7, PT, PT, R7, 0x1, RZ ;  /* 0x0000000107078810 */ /* 0x000fe20007ffe0ff */
[----:B------:R-:W-:Y:S01]  /*10c0*/  @!P0 IMAD.IADD R26, R26, 0x1, -R12 ;  /* 0x000000011a1a8824 */ /* 0x000fe200078e0a0c */
[----:B------:R1:W2:Y:S01]  /*10d0*/  F2I.FTZ.U32.TRUNC.NTZ R5, R4 ;  /* 0x0000000400057305 */ /* 0x0002a2000021f000 */
[----:B------:R-:W-:-:S03]  /*10e0*/  IABS R17, R2 ;  /* 0x0000000200117213 */ /* 0x000fc60000000000 */
[----:B------:R-:W-:Y:S01]  /*10f0*/  ISETP.GE.U32.AND P3, PT, R26, R9, PT ;  /* 0x000000091a00720c */ /* 0x000fe20003f66070 */
[----:B------:R-:W-:Y:S02]  /*1100*/  IMAD.MOV.U32 R9, RZ, RZ, R12 ;  /* 0x000000ffff097224 */ /* 0x000fe400078e000c */
[----:B-1----:R-:W-:Y:S02]  /*1110*/  IMAD.MOV.U32 R4, RZ, RZ, RZ ;  /* 0x000000ffff047224 */ /* 0x002fe400078e00ff */
[----:B--2---:R-:W-:-:S08]  /*1120*/  IMAD.MOV R10, RZ, RZ, -R5 ;  /* 0x000000ffff0a7224 */ /* 0x004fd000078e0a05 */
[----:B------:R-:W-:Y:S01]  /*1130*/  @P3 VIADD R7, R7, 0x1 ;  /* 0x0000000107073836 */ /* 0x000fe20000000000 */
[----:B------:R-:W-:-:S05]  /*1140*/  MOV R13, R10 ;  /* 0x0000000a000d7202 */ /* 0x000fca0000000f00 */
[----:B------:R-:W-:-:S04]  /*1150*/  IMAD R13, R13, R12, RZ ;  /* 0x0000000c0d0d7224 */ /* 0x000fc800078e02ff */
[----:B------:R-:W-:Y:S01]  /*1160*/  IMAD.HI.U32 R10, R5, R13, R4 ;  /* 0x0000000d050a7227 */ /* 0x000fe200078e0004 */
[----:B------:R-:W-:-:S04]  /*1170*/  IADD3 R4, PT, PT, R20, -0x1, RZ ;  /* 0xffffffff14047810 */ /* 0x000fc80007ffe0ff */
[----:B------:R-:W-:Y:S01]  /*1180*/  IABS R19, R4 ;  /* 0x0000000400137213 */ /* 0x000fe20000000000 */
[----:B------:R-:W-:-:S04]  /*1190*/  IMAD.HI.U32 R5, R10, R17, RZ ;  /* 0x000000110a057227 */ /* 0x000fc800078e00ff */
[----:B------:R-:W-:-:S04]  /*11a0*/  IMAD.HI.U32 R13, R10, R19, RZ ;  /* 0x000000130a0d7227 */ /* 0x000fc800078e00ff */
[----:B------:R-:W-:Y:S01]  /*11b0*/  IMAD.MOV R28, RZ, RZ, -R5 ;  /* 0x000000ffff1c7224 */ /* 0x000fe200078e0a05 */
[----:B------:R-:W-:-:S03]  /*11c0*/  IADD3 R26, PT, PT, -R13, RZ, RZ ;  /* 0x000000ff0d1a7210 */ /* 0x000fc60007ffe1ff */
[C---:B------:R-:W-:Y:S02]  /*11d0*/  IMAD R28, R12.reuse, R28, R17 ;  /* 0x0000001c0c1c7224 */ /* 0x040fe400078e0211 */
[----:B------:R-:W-:Y:S01]  /*11e0*/  IMAD R26, R12, R26, R19 ;  /* 0x0000001a0c1a7224 */ /* 0x000fe200078e0213 */
[----:B------:R-:W-:Y:S02]  /*11f0*/  IABS R19, R20 ;  /* 0x0000001400137213 */ /* 0x000fe40000000000 */
[C---:B------:R-:W-:Y:S02]  /*1200*/  ISETP.GT.U32.AND P6, PT, R9.reuse, R28, PT ;  /* 0x0000001c0900720c */ /* 0x040fe40003fc4070 */
[----:B------:R-:W-:Y:S01]  /*1210*/  ISETP.GT.U32.AND P5, PT, R9, R26, PT ;  /* 0x0000001a0900720c */ /* 0x000fe20003fa4070 */
[----:B------:R-:W-:-:S10]  /*1220*/  IMAD.HI.U32 R17, R10, R19, RZ ;  /* 0x000000130a117227 */ /* 0x000fd400078e00ff */
[----:B------:R-:W-:Y:S02]  /*1230*/  @!P6 IMAD.IADD R28, R28, 0x1, -R12 ;  /* 0x000000011c1ce824 */ /* 0x000fe400078e0a0c */
[----:B------:R-:W-:Y:S01]  /*1240*/  @!P5 IADD3 R26, PT, PT, R26, -R12, RZ ;  /* 0x8000000c1a1ad210 */ /* 0x000fe20007ffe0ff */
[----:B------:R-:W-:Y:S01]  /*1250*/  @!P6 VIADD R5, R5, 0x1 ;  /* 0x000000010505e836 */ /* 0x000fe20000000000 */
[----:B------:R-:W-:Y:S02]  /*1260*/  @!P5 IADD3 R13, PT, PT, R13, 0x1, RZ ;  /* 0x000000010d0dd810 */ /* 0x000fe40007ffe0ff */
[-C--:B------:R-:W-:Y:S01]  /*1270*/  ISETP.GE.U32.AND P2, PT, R26, R9.reuse, PT ;  /* 0x000000091a00720c */ /* 0x080fe20003f46070 */
[----:B------:R-:W-:Y:S01]  /*1280*/  IMAD.MOV R26, RZ, RZ, -R17 ;  /* 0x000000ffff1a7224 */ /* 0x000fe200078e0a11 */
[----:B------:R-:W-:-:S03]  /*1290*/  ISETP.GE.U32.AND P4, PT, R28, R9, PT ;  /* 0x000000091c00720c */ /* 0x000fc60003f86070 */
[----:B------:R-:W-:Y:S01]  /*12a0*/  IMAD R26, R12, R26, R19 ;  /* 0x0000001a0c1a7224 */ /* 0x000fe200078e0213 */
[----:B------:R-:W-:-:S04]  /*12b0*/  LOP3.LUT R19, R6, R3, RZ, 0x3c, !PT ;  /* 0x0000000306137212 */ /* 0x000fc800078e3cff */
[----:B------:R-:W-:Y:S02]  /*12c0*/  ISETP.GT.U32.AND P1, PT, R9, R26, PT ;  /* 0x0000001a0900720c */ /* 0x000fe40003f24070 */
[----:B------:R-:W-:Y:S02]  /*12d0*/  ISETP.GE.AND P3, PT, R19, RZ, PT ;  /* 0x000000ff1300720c */ /* 0x000fe40003f66270 */
[----:B------:R-:W-:Y:S01]  /*12e0*/  LOP3.LUT R19, R4, R3, RZ, 0x3c, !PT ;  /* 0x0000000304137212 */ /* 0x000fe200078e3cff */
[----:B------:R-:W-:Y:S01]  /*12f0*/  @P4 VIADD R5, R5, 0x1 ;  /* 0x0000000105054836 */ /* 0x000fe20000000000 */
[----:B------:R-:W-:Y:S02]  /*1300*/  @P2 IADD3 R13, PT, PT, R13, 0x1, RZ ;  /* 0x000000010d0d2810 */ /* 0x000fe40007ffe0ff */
[----:B------:R-:W-:-:S05]  /*1310*/  ISETP.GE.AND P5, PT, R19, RZ, PT ;  /* 0x000000ff1300720c */ /* 0x000fca0003fa6270 */
[----:B------:R-:W-:Y:S01]  /*1320*/  @!P1 IMAD.IADD R26, R26, 0x1, -R12 ;  /* 0x000000011a1a9824 */ /* 0x000fe200078e0a0c */
[----:B------:R-:W-:Y:S01]  /*1330*/  LOP3.LUT R12, R2, R3, RZ, 0x3c, !PT ;  /* 0x00000003020c7212 */ /* 0x000fe200078e3cff */
[----:B------:R-:W-:Y:S01]  /*1340*/  @!P1 VIADD R17, R17, 0x1 ;  /* 0x0000000111119836 */ /* 0x000fe20000000000 */
[----:B------:R-:W-:Y:S02]  /*1350*/  ISETP.NE.AND P1, PT, R3, RZ, PT ;  /* 0x000000ff0300720c */ /* 0x000fe40003f25270 */
[----:B------:R-:W-:Y:S02]  /*1360*/  ISETP.GE.U32.AND P0, PT, R26, R9, PT ;  /* 0x000000091a00720c */ /* 0x000fe40003f06070 */
[----:B------:R-:W-:Y:S02]  /*1370*/  ISETP.GE.AND P6, PT, R12, RZ, PT ;  /* 0x000000ff0c00720c */ /* 0x000fe40003fc6270 */
[----:B------:R-:W-:Y:S02]  /*1380*/  LOP3.LUT R12, R20, R3, RZ, 0x3c, !PT ;  /* 0x00000003140c7212 */ /* 0x000fe400078e3cff */
[----:B------:R-:W-:-:S02]  /*1390*/  @!P3 IADD3 R7, PT, PT, -R7, RZ, RZ ;  /* 0x000000ff0707b210 */ /* 0x000fc40007ffe1ff */
[----:B------:R-:W-:Y:S01]  /*13a0*/  ISETP.GE.AND P4, PT, R12, RZ, PT ;  /* 0x000000ff0c00720c */ /* 0x000fe20003f86270 */
[----:B------:R-:W-:Y:S01]  /*13b0*/  IMAD.MOV.U32 R12, RZ, RZ, R13 ;  /* 0x000000ffff0c7224 */ /* 0x000fe200078e000d */
[----:B------:R-:W-:-:S03]  /*13c0*/  SEL R13, R21, R7, !P1 ;  /* 0x00000007150d7207 */ /* 0x000fc60004800000 */
[----:B------:R-:W-:Y:S01]  /*13d0*/  @P0 VIADD R17, R17, 0x1 ;  /* 0x0000000111110836 */ /* 0x000fe20000000000 */
[----:B------:R-:W-:Y:S01]  /*13e0*/  ISETP.NE.AND P0, PT, R15, RZ, PT ;  /* 0x000000ff0f00720c */ /* 0x000fe20003f05270 */
[----:B------:R-:W-:Y:S02]  /*13f0*/  @!P6 IMAD.MOV R5, RZ, RZ, -R5 ;  /* 0x000000ffff05e224 */ /* 0x000fe400078e0a05 */
[----:B------:R-:W-:-:S03]  /*1400*/  @!P5 IMAD.MOV R12, RZ, RZ, -R12 ;  /* 0x000000ffff0cd224 */ /* 0x000fc600078e0a0c */
[----:B------:R-:W-:Y:S02]  /*1410*/  SEL R5, R21, R5, !P1 ;  /* 0x0000000515057207 */ /* 0x000fe40004800000 */
[----:B------:R-:W-:Y:S02]  /*1420*/  @!P4 IADD3 R17, PT, PT, -R17, RZ, RZ ;  /* 0x000000ff1111c210 */ /* 0x000fe40007ffe1ff */
[C---:B------:R-:W-:Y:S01]  /*1430*/  SEL R7, R21.reuse, R12, !P1 ;  /* 0x0000000c15077207 */ /* 0x040fe20004800000 */
[----:B------:R-:W-:Y:S01]  /*1440*/  IMAD.MOV R12, RZ, RZ, -R13 ;  /* 0x000000ffff0c7224 */ /* 0x000fe200078e0a0d */
[----:B------:R-:W-:Y:S01]  /*1450*/  SEL R21, R21, R17, !P1 ;  /* 0x0000001115157207 */ /* 0x000fe20004800000 */
[----:B------:R-:W-:Y:S01]  /*1460*/  IMAD.MOV R17, RZ, RZ, -R5 ;  /* 0x000000ffff117224 */ /* 0x000fe200078e0a05 */
[----:B------:R-:W-:Y:S01]  /*1470*/  IADD3 R19, PT, PT, -R7, RZ, RZ ;  /* 0x000000ff07137210 */ /* 0x000fe20007ffe1ff */
[C---:B------:R-:W-:Y:S01]  /*1480*/  IMAD R12, R3.reuse, R12, R6 ;  /* 0x0000000c030c7224 */ /* 0x040fe200078e0206 */
[----:B------:R-:W-:Y:S01]  /*1490*/  IADD3 R7, PT, PT, -R16, R7, RZ ;  /* 0x0000000710077210 */ /* 0x000fe20007ffe1ff */
[----:B------:R-:W-:-:S02]  /*14a0*/  IMAD R6, R3, R17, R2 ;  /* 0x0000001103067224 */ /* 0x000fc400078e0202 */
[----:B------:R-:W-:Y:S01]  /*14b0*/  IMAD.U32 R2, RZ, RZ, UR5 ;  /* 0x00000005ff027e24 */ /* 0x000fe2000f8e00ff */
[----:B------:R-:W-:Y:S01]  /*14c0*/  IADD3 R12, PT, PT, R12, -UR4, RZ ;  /* 0x800000040c0c7c10 */ /* 0x000fe2000fffe0ff */
[----:B0-----:R-:W-:Y:S01]  /*14d0*/  IMAD.U32 R17, RZ, RZ, UR6 ;  /* 0x00000006ff117e24 */ /* 0x001fe2000f8e00ff */
[----:B------:R-:W-:Y:S01]  /*14e0*/  IADD3 R6, PT, PT, R6, -UR4, RZ ;  /* 0x8000000406067c10 */ /* 0x000fe2000fffe0ff */
[----:B------:R-:W-:Y:S02]  /*14f0*/  IMAD R4, R3, R19, R4 ;  /* 0x0000001303047224 */ /* 0x000fe400078e0204 */
[--C-:B------:R-:W-:Y:S01]  /*1500*/  IMAD.IADD R13, R13, 0x1, -R16.reuse ;  /* 0x000000010d0d7824 */ /* 0x100fe200078e0a10 */
[----:B------:R-:W-:Y:S01]  /*1510*/  LEA R19, R17, R2, 0x18 ;  /* 0x0000000211137211 */ /* 0x000fe200078ec0ff */
[----:B------:R-:W-:Y:S02]  /*1520*/  VIADD R4, R4, -UR4 ;  /* 0x8000000404047c36 */ /* 0x000fe40008000000 */
[----:B------:R-:W-:-:S02]  /*1530*/  IMAD.IADD R27, R5, 0x1, -R16 ;  /* 0x00000001051b7824 */ /* 0x000fc400078e0a10 */
[--C-:B------:R-:W-:Y:S02]  /*1540*/  IMAD R12, R12, 0x38, R19.reuse ;  /* 0x000000380c0c7824 */ /* 0x100fe400078e0213 */
[--C-:B------:R-:W-:Y:S02]  /*1550*/  IMAD R6, R6, 0x38, R19.reuse ;  /* 0x0000003806067824 */ /* 0x100fe400078e0213 */
[----:B------:R-:W-:Y:S02]  /*1560*/  IMAD R4, R4, 0x38, R19 ;  /* 0x0000003804047824 */ /* 0x000fe400078e0213 */
[----:B------:R-:W-:Y:S02]  /*1570*/  IMAD R28, R13, 0x8, R12 ;  /* 0x000000080d1c7824 */ /* 0x000fe400078e020c */
[----:B------:R-:W-:Y:S02]  /*1580*/  IMAD R27, R27, 0x8, R6 ;  /* 0x000000081b1b7824 */ /* 0x000fe400078e0206 */
[----:B------:R-:W-:Y:S01]  /*1590*/  IMAD R26, R7, 0x8, R4 ;  /* 0x00000008071a7824 */ /* 0x000fe200078e0204 */
[----:B------:R-:W-:Y:S04]  /*15a0*/  LDS.64 R12, [R28+0xc0] ;  /* 0x0000c0001c0c7984 */ /* 0x000fe80000000a00 */
[----:B------:R-:W0:Y:S02]  /*15b0*/  LDS.128 R4, [R14+-0x10] ;  /* 0xfffff0000e047984 */ /* 0x000e240000000c00 */
[----:B0-----:R-:W-:-:S02]  /*15c0*/  DFMA R12, R4, R12, R24 ;  /* 0x0000000c040c722b */ /* 0x001fc40000000018 */
[----:B------:R-:W0:Y:S04]  /*15d0*/  LDS.64 R4, [R27+0xc0] ;  /* 0x0000c0001b047984 */ /* 0x000e280000000a00 */
[----:B------:R-:W-:Y:S02]  /*15e0*/  LDS.64 R24, [R26+0xc0] ;  /* 0x0000c0001a187984 */ /* 0x000fe40000000a00 */
[----:B0-----:R-:W-:Y:S02]  /*15f0*/  DFMA R12, R4, R6, R12 ;  /* 0x00000006040c722b */ /* 0x001fe4000000000c */
[----:B------:R0:W1:Y:S02]  /*1600*/  LDS.128 R4, [R14] ;  /* 0x000000000e047984 */ /* 0x0000640000000c00 */
[----:B0-----:R-:W-:-:S04]  /*1610*/  IADD3 R14, PT, PT, R14, 0x20, RZ ;  /* 0x000000200e0e7810 */ /* 0x001fc80007ffe0ff */
[----:B-1----:R-:W-:Y:S01]  /*1620*/  DFMA R24, R4, R24, R12 ;  /* 0x000000180418722b */ /* 0x002fe2000000000c */
[C---:B------:R-:W-:Y:S01]  /*1630*/  IADD3 R4, PT, PT, -R21.reuse, RZ, RZ ;  /* 0x000000ff15047210 */ /* 0x040fe20007ffe1ff */
[----:B------:R-:W-:-:S04]  /*1640*/  IMAD.IADD R21, R21, 0x1, -R16 ;  /* 0x0000000115157824 */ /* 0x000fc800078e0a10 */
[----:B------:R-:W-:Y:S02]  /*1650*/  IMAD R4, R3, R4, R20 ;  /* 0x0000000403047224 */ /* 0x000fe400078e0214 */
[----:B------:R-:W-:Y:S02]  /*1660*/  VIADD R20, R20, 0x4 ;  /* 0x0000000414147836 */ /* 0x000fe40000000000 */
[----:B------:R-:W-:-:S04]  /*1670*/  VIADD R4, R4, -UR4 ;  /* 0x8000000404047c36 */ /* 0x000fc80008000000 */
[----:B------:R-:W-:-:S05]  /*1680*/  IMAD R4, R4, 0x38, R19 ;  /* 0x0000003804047824 */ /* 0x000fca00078e0213 */
[----:B------:R-:W-:-:S06]  /*1690*/  LEA R4, R21, R4, 0x3 ;  /* 0x0000000415047211 */ /* 0x000fcc00078e18ff */
[----:B------:R-:W0:Y:S02]  /*16a0*/  LDS.64 R4, [R4+0xc0] ;  /* 0x0000c00004047984 */ /* 0x000e240000000a00 */
[----:B0-----:R-:W-:Y:S01]  /*16b0*/  DFMA R24, R4, R6, R24 ;  /* 0x000000060418722b */ /* 0x001fe20000000018 */
[----:B------:R-:W-:Y:S10]  /*16c0*/  @P0 BRA `(.L_x_18) ;  /* 0xfffffff800400947 */ /* 0x000ff4000383ffff */
.L_x_17:
[----:B------:R-:W-:-:S07]  /*16d0*/  VIADD R7, R11, 0xffffffff ;  /* 0xffffffff0b077836 */ /* 0x000fce0000000000 */
.L_x_16:
[----:B------:R-:W-:-:S04]  /*16e0*/  IADD3 R4, PT, PT, R8, 0x1, RZ ;  /* 0x0000000108047810 */ /* 0x000fc80007ffe0ff */
[----:B------:R-:W-:-:S13]  /*16f0*/  LOP3.LUT P0, R4, R4, 0x3, RZ, 0xc0, !PT ;  /* 0x0000000304047812 */ /* 0x000fda000780c0ff */
[----:B------:R-:W-:Y:S05]  /*1700*/  @!P0 BRA `(.L_x_15) ;  /* 0x0000000400a48947 */ /* 0x000fea0003800000 */
[----:B------:R-:W-:Y:S02]  /*1710*/  ISETP.NE.AND P1, PT, R4, 0x1, PT ;  /* 0x000000010400780c */ /* 0x000fe40003f25270 */
[----:B------:R-:W-:-:S04]  /*1720*/  LOP3.LUT R8, R8, 0x1, RZ, 0xc0, !PT ;  /* 0x0000000108087812 */ /* 0x000fc800078ec0ff */
[----:B------:R-:W-:-:S07]  /*1730*/  ISETP.NE.U32.AND P0, PT, R8, 0x1, PT ;  /* 0x000000010800780c */ /* 0x000fce0003f05070 */
[----:B------:R-:W-:Y:S06]  /*1740*/  @!P1 BRA `(.L_x_19) ;  /* 0x0000000000f89947 */ /* 0x000fec0003800000 */
[----:B------:R-:W-:Y:S02]  /*1750*/  IABS R5, R3 ;  /* 0x0000000300057213 */ /* 0x000fe40000000000 */
[----:B------:R-:W-:Y:S02]  /*1760*/  IADD3 R6, PT, PT, R0, R7, RZ ;  /* 0x0000000700067210 */ /* 0x000fe40007ffe0ff */
[----:B------:R-:W0:Y:S08]  /*1770*/  I2F.RP R10, R5 ;  /* 0x00000005000a7306 */ /* 0x000e300000209400 */
[----:B0-----:R-:W0:Y:S02]  /*1780*/  MUFU.RCP R10, R10 ;  /* 0x0000000a000a7308 */ /* 0x001e240000001000 */
[----:B0-----:R-:W-:Y:S01]  /*1790*/  VIADD R8, R10, 0xffffffe ;  /* 0x0ffffffe0a087836 */ /* 0x001fe20000000000 */
[----:B------:R-:W-:-:S05]  /*17a0*/  IABS R10, R6 ;  /* 0x00000006000a7213 */ /* 0x000fca0000000000 */
[----:B------:R0:W1:Y:S02]  /*17b0*/  F2I.FTZ.U32.TRUNC.NTZ R9, R8 ;  /* 0x0000000800097305 */ /* 0x000064000021f000 */
[----:B0-----:R-:W-:Y:S02]  /*17c0*/  IMAD.MOV.U32 R8, RZ, RZ, RZ ;  /* 0x000000ffff087224 */ /* 0x001fe400078e00ff */
[----:B-1----:R-:W-:-:S04]  /*17d0*/  IMAD.MOV R4, RZ, RZ, -R9 ;  /* 0x000000ffff047224 */ /* 0x002fc800078e0a09 */
[----:B------:R-:W-:Y:S02]  /*17e0*/  IMAD R11, R4, R5, RZ ;  /* 0x00000005040b7224 */ /* 0x000fe400078e02ff */
[----:B------:R-:W-:Y:S02]  /*17f0*/  VIADD R4, R6, 0x1 ;  /* 0x0000000106047836 */ /* 0x000fe40000000000 */
[----:B------:R-:W-:-:S03]  /*1800*/  IMAD.HI.U32 R9, R9, R11, R8 ;  /* 0x0000000b09097227 */ /* 0x000fc600078e0008 */
[----:B------:R-:W-:-:S03]  /*1810*/  IABS R12, R4 ;  /* 0x00000004000c7213 */ /* 0x000fc60000000000 */
[----:B------:R-:W-:-:S04]  /*1820*/  IMAD.HI.U32 R8, R9, R10, RZ ;  /* 0x0000000a09087227 */ /* 0x000fc800078e00ff */
[----:B------:R-:W-:Y:S01]  /*1830*/  IMAD.HI.U32 R9, R9, R12, RZ ;  /* 0x0000000c09097227 */ /* 0x000fe200078e00ff */
[----:B------:R-:W-:-:S05]  /*1840*/  IADD3 R11, PT, PT, -R8, RZ, RZ ;  /* 0x000000ff080b7210 */ /* 0x000fca0007ffe1ff */
[----:B------:R-:W-:Y:S02]  /*1850*/  IMAD R10, R5, R11, R10 ;  /* 0x0000000b050a7224 */ /* 0x000fe400078e020a */
[----:B------:R-:W-:-:S03]  /*1860*/  IMAD.MOV R11, RZ, RZ, -R9 ;  /* 0x000000ffff0b7224 */ /* 0x000fc600078e0a09 */
[C---:B------:R-:W-:Y:S01]  /*1870*/  ISETP.GT.U32.AND P4, PT, R5.reuse, R10, PT ;  /* 0x0000000a0500720c */ /* 0x040fe20003f84070 */
[----:B------:R-:W-:-:S05]  /*1880*/  IMAD R12, R5, R11, R12 ;  /* 0x0000000b050c7224 */ /* 0x000fca00078e020c */
[----:B------:R-:W-:-:S07]  /*1890*/  ISETP.GT.U32.AND P5, PT, R5, R12, PT ;  /* 0x0000000c0500720c */ /* 0x000fce0003fa4070 */
[----:B------:R-:W-:Y:S02]  /*18a0*/  @!P4 IMAD.IADD R10, R10, 0x1, -R5 ;  /* 0x000000010a0ac824 */ /* 0x000fe400078e0a05 */
[----:B------:R-:W-:Y:S01]  /*18b0*/  @!P4 VIADD R8, R8, 0x1 ;  /* 0x000000010808c836 */ /* 0x000fe20000000000 */
[----:B------:R-:W-:Y:S02]  /*18c0*/  ISETP.NE.AND P4, PT, R3, RZ, PT ;  /* 0x000000ff0300720c */ /* 0x000fe40003f85270 */
[----:B------:R-:W-:Y:S02]  /*18d0*/  ISETP.GE.U32.AND P3, PT, R10, R5, PT ;  /* 0x000000050a00720c */ /* 0x000fe40003f66070 */
[----:B------:R-:W-:Y:S02]  /*18e0*/  LOP3.LUT R10, R6, R3, RZ, 0x3c, !PT ;  /* 0x00000003060a7212 */ /* 0x000fe400078e3cff */
[----:B------:R-:W-:Y:S02]  /*18f0*/  @!P5 IADD3 R12, PT, PT, R12, -R5, RZ ;  /* 0x800000050c0cd210 */ /* 0x000fe40007ffe0ff */
[----:B------:R-:W-:-:S02]  /*1900*/  ISETP.GE.AND P1, PT, R10, RZ, PT ;  /* 0x000000ff0a00720c */ /* 0x000fc40003f26270 */
[----:B------:R-:W-:Y:S02]  /*1910*/  ISETP.GE.U32.AND P2, PT, R12, R5, PT ;  /* 0x000000050c00720c */ /* 0x000fe40003f46070 */
[-C--:B------:R-:W-:Y:S02]  /*1920*/  LOP3.LUT R5, R4, R3.reuse, RZ, 0x3c, !PT ;  /* 0x0000000304057212 */ /* 0x080fe400078e3cff */
[----:B------:R-:W-:Y:S01]  /*1930*/  @!P5 IADD3 R9, PT, PT, R9, 0x1, RZ ;  /* 0x000000010909d810 */ /* 0x000fe20007ffe0ff */
[----:B------:R-:W-:Y:S01]  /*1940*/  @P3 VIADD R8, R8, 0x1 ;  /* 0x0000000108083836 */ /* 0x000fe20000000000 */
[----:B------:R-:W-:Y:S02]  /*1950*/  ISETP.GE.AND P3, PT, R5, RZ, PT ;  /* 0x000000ff0500720c */ /* 0x000fe40003f66270 */
[----:B------:R-:W-:-:S03]  /*1960*/  LOP3.LUT R10, RZ, R3, RZ, 0x33, !PT ;  /* 0x00000003ff0a7212 */ /* 0x000fc600078e33ff */
[----:B------:R-:W-:Y:S02]  /*1970*/  @!P1 IADD3 R8, PT, PT, -R8, RZ, RZ ;  /* 0x000000ff08089210 */ /* 0x000fe40007ffe1ff */
[----:B------:R-:W-:Y:S02]  /*1980*/  @P2 VIADD R9, R9, 0x1 ;  /* 0x0000000109092836 */ /* 0x000fe40000000000 */
[----:B------:R-:W-:-:S04]  /*1990*/  SEL R5, R10, R8, !P4 ;  /* 0x000000080a057207 */ /* 0x000fc80006000000 */
[----:B------:R-:W-:Y:S01]  /*19a0*/  @!P3 IMAD.MOV R9, RZ, RZ, -R9 ;  /* 0x000000ffff09b224 */ /* 0x000fe200078e0a09 */
[C---:B------:R-:W-:Y:S01]  /*19b0*/  IADD3 R8, PT, PT, -R5.reuse, RZ, RZ ;  /* 0x000000ff05087210 */ /* 0x040fe20007ffe1ff */
[----:B------:R-:W-:-:S03]  /*19c0*/  IMAD.IADD R5, R5, 0x1, -R16 ;  /* 0x0000000105057824 */ /* 0x000fc600078e0a10 */
[----:B------:R-:W-:Y:S01]  /*19d0*/  SEL R9, R10, R9, !P4 ;  /* 0x000000090a097207 */ /* 0x000fe20006000000 */
[----:B------:R-:W-:Y:S01]  /*19e0*/  IMAD R6, R3, R8, R6 ;  /* 0x0000000803067224 */ /* 0x000fe200078e0206 */
[----:B------:R-:W-:-:S03]  /*19f0*/  IADD3 R10, PT, PT, R2, 0x1d50, RZ ;  /* 0x00001d50020a7810 */ /* 0x000fc60007ffe0ff */
[----:B------:R-:W-:Y:S01]  /*1a00*/  IMAD.MOV R8, RZ, RZ, -R9 ;  /* 0x000000ffff087224 */ /* 0x000fe200078e0a09 */
[----:B------:R-:W-:Y:S01]  /*1a10*/  LEA R11, R17, R10, 0x18 ;  /* 0x0000000a110b7211 */ /* 0x000fe200078ec0ff */
[----:B------:R-:W-:Y:S02]  /*1a20*/  VIADD R6, R6, -UR4 ;  /* 0x8000000406067c36 */ /* 0x000fe40008000000 */
[----:B------:R-:W-:Y:S01]  /*1a30*/  IMAD R8, R3, R8, R4 ;  /* 0x0000000803087224 */ /* 0x000fe200078e0204 */
[----:B------:R-:W-:Y:S01]  /*1a40*/  IADD3 R4, PT, PT, R18, R7, RZ ;  /* 0x0000000712047210 */ /* 0x000fe20007ffe0ff */
[--C-:B------:R-:W-:Y:S02]  /*1a50*/  IMAD R6, R6, 0x38, R19.reuse ;  /* 0x0000003806067824 */ /* 0x100fe400078e0213 */
[----:B------:R-:W-:Y:S01]  /*1a60*/  VIADD R8, R8, -UR4 ;  /* 0x8000000408087c36 */ /* 0x000fe20008000000 */
[----:B------:R-:W-:Y:S01]  /*1a70*/  LEA R14, R4, R11, 0x3 ;  /* 0x0000000b040e7211 */ /* 0x000fe200078e18ff */
[----:B------:R-:W-:Y:S01]  /*1a80*/  IMAD.IADD R9, R9, 0x1, -R16 ;  /* 0x0000000109097824 */ /* 0x000fe200078e0a10 */
[----:B------:R-:W-:Y:S01]  /*1a90*/  LEA R6, R5, R6, 0x3 ;  /* 0x0000000605067211 */ /* 0x000fe200078e18ff */
[----:B------:R-:W-:-:S02]  /*1aa0*/  IMAD R8, R8, 0x38, R19 ;  /* 0x0000003808087824 */ /* 0x000fc400078e0213 */
[----:B------:R-:W-:Y:S01]  /*1ab0*/  LDS.64 R4, [R14] ;  /* 0x000000000e047984 */ /* 0x000fe20000000a00 */
[----:B------:R-:W-:Y:S02]  /*1ac0*/  VIADD R7, R7, 0x2 ;  /* 0x0000000207077836 */ /* 0x000fe40000000000 */
[----:B------:R-:W-:Y:S01]  /*1ad0*/  LEA R10, R9, R8, 0x3 ;  /* 0x00000008090a7211 */ /* 0x000fe200078e18ff */
[----:B------:R-:W0:Y:S04]  /*1ae0*/  LDS.64 R12, [R6+0xc0] ;  /* 0x0000c000060c7984 */ /* 0x000e280000000a00 */
[----:B------:R-:W-:Y:S04]  /*1af0*/  LDS.64 R8, [R14+0x8] ;  /* 0x000008000e087984 */ /* 0x000fe80000000a00 */
[----:B------:R-:W1:Y:S01]  /*1b00*/  LDS.64 R10, [R10+0xc0] ;  /* 0x0000c0000a0a7984 */ /* 0x000e620000000a00 */
[----:B0-----:R-:W-:-:S08]  /*1b10*/  DFMA R4, R4, R12, R24 ;  /* 0x0000000c0404722b */ /* 0x001fd00000000018 */
[----:B-1----:R-:W-:-:S11]  /*1b20*/  DFMA R24, R8, R10, R4 ;  /* 0x0000000a0818722b */ /* 0x002fd60000000004 */
.L_x_19:
[----:B------:R-:W-:Y:S05]  /*1b30*/  @!P0 BRA `(.L_x_15) ;  /* 0x0000000000988947 */ /* 0x000fea0003800000 */
[----:B------:R-:W-:Y:S02]  /*1b40*/  IABS R9, R3 ;  /* 0x0000000300097213 */ /* 0x000fe40000000000 */
[----:B------:R-:W-:Y:S01]  /*1b50*/  IADD3 R6, PT, PT, R0, R7, RZ ;  /* 0x0000000700067210 */ /* 0x000fe20007ffe0ff */
[----:B------:R-:W-:Y:S01]  /*1b60*/  IMAD.IADD R7, R18, 0x1, R7 ;  /* 0x0000000112077824 */ /* 0x000fe200078e0207 */
[----:B------:R-:W0:Y:S02]  /*1b70*/  I2F.RP R8, R9 ;  /* 0x0000000900087306 */ /* 0x000e240000209400 */
[----:B------:R-:W-:-:S06]  /*1b80*/  IABS R0, R6 ;  /* 0x0000000600007213 */ /* 0x000fcc0000000000 */
[----:B0-----:R-:W0:Y:S02]  /*1b90*/  MUFU.RCP R8, R8 ;  /* 0x0000000800087308 */ /* 0x001e240000001000 */
[----:B0-----:R-:W-:-:S06]  /*1ba0*/  IADD3 R10, PT, PT, R8, 0xffffffe, RZ ;  /* 0x0ffffffe080a7810 */ /* 0x001fcc0007ffe0ff */
[----:B------:R-:W0:Y:S02]  /*1bb0*/  F2I.FTZ.U32.TRUNC.NTZ R5, R10 ;  /* 0x0000000a00057305 */ /* 0x000e24000021f000 */
[----:B0-----:R-:W-:-:S04]  /*1bc0*/  IMAD.MOV R4, RZ, RZ, -R5 ;  /* 0x000000ffff047224 */ /* 0x001fc800078e0a05 */
[----:B------:R-:W-:Y:S02]  /*1bd0*/  IMAD R11, R4, R9, RZ ;  /* 0x00000009040b7224 */ /* 0x000fe400078e02ff */
[----:B------:R-:W-:-:S04]  /*1be0*/  IMAD.MOV.U32 R4, RZ, RZ, RZ ;  /* 0x000000ffff047224 */ /* 0x000fc800078e00ff */
[----:B------:R-:W-:Y:S01]  /*1bf0*/  IMAD.HI.U32 R11, R5, R11, R4 ;  /* 0x0000000b050b7227 */ /* 0x000fe200078e0004 */
[----:B------:R-:W-:-:S05]  /*1c00*/  MOV R4, R0 ;  /* 0x0000000000047202 */ /* 0x000fca0000000f00 */
[----:B------:R-:W-:-:S04]  /*1c10*/  IMAD.HI.U32 R0, R11, R4, RZ ;  /* 0x000000040b007227 */ /* 0x000fc800078e00ff */
[----:B------:R-:W-:-:S04]  /*1c20*/  IMAD.MOV R5, RZ, RZ, -R0 ;  /* 0x000000ffff057224 */ /* 0x000fc800078e0a00 */
[----:B------:R-:W-:-:S05]  /*1c30*/  IMAD R4, R9, R5, R4 ;  /* 0x0000000509047224 */ /* 0x000fca00078e0204 */
[----:B------:R-:W-:-:S13]  /*1c40*/  ISETP.GT.U32.AND P1, PT, R9, R4, PT ;  /* 0x000000040900720c */ /* 0x000fda0003f24070 */
[-C--:B------:R-:W-:Y:S01]  /*1c50*/  @!P1 IADD3 R4, PT, PT, R4, -R9.reuse, RZ ;  /* 0x8000000904049210 */ /* 0x080fe20007ffe0ff */
[----:B------:R-:W-:Y:S01]  /*1c60*/  @!P1 VIADD R0, R0, 0x1 ;  /* 0x0000000100009836 */ /* 0x000fe20000000000 */
[----:B------:R-:W-:Y:S02]  /*1c70*/  ISETP.NE.AND P1, PT, R3, RZ, PT ;  /* 0x000000ff0300720c */ /* 0x000fe40003f25270 */
[----:B------:R-:W-:Y:S02]  /*1c80*/  ISETP.GE.U32.AND P0, PT, R4, R9, PT ;  /* 0x000000090400720c */ /* 0x000fe40003f06070 */
[----:B------:R-:W-:-:S04]  /*1c90*/  LOP3.LUT R4, R6, R3, RZ, 0x3c, !PT ;  /* 0x0000000306047212 */ /* 0x000fc800078e3cff */
[----:B------:R-:W-:-:S07]  /*1ca0*/  ISETP.GE.AND P2, PT, R4, RZ, PT ;  /* 0x000000ff0400720c */ /* 0x000fce0003f46270 */
[----:B------:R-:W-:-:S06]  /*1cb0*/  @P0 IADD3 R0, PT, PT, R0, 0x1, RZ ;  /* 0x0000000100000810 */ /* 0x000fcc0007ffe0ff */
[----:B------:R-:W-:Y:S01]  /*1cc0*/  @!P2 IMAD.MOV R0, RZ, RZ, -R0 ;  /* 0x000000ffff00a224 */ /* 0x000fe200078e0a00 */
[----:B------:R-:W-:-:S04]  /*1cd0*/  @!P1 LOP3.LUT R0, RZ, R3, RZ, 0x33, !PT ;  /* 0x00000003ff009212 */ /* 0x000fc800078e33ff */
[----:B------:R-:W-:-:S05]  /*1ce0*/  IADD3 R4, PT, PT, -R0, RZ, RZ ;  /* 0x000000ff00047210 */ /* 0x000fca0007ffe1ff */
[----:B------:R-:W-:Y:S02]  /*1cf0*/  IMAD R3, R3, R4, R6 ;  /* 0x0000000403037224 */ /* 0x000fe400078e0206 */
[----:B------:R-:W-:-:S03]  /*1d00*/  VIADD R4, R2, 0x1d50 ;  /* 0x00001d5002047836 */ /* 0x000fc60000000000 */
[----:B------:R-:W-:Y:S02]  /*1d10*/  IADD3 R2, PT, PT, R3, -UR4, RZ ;  /* 0x8000000403027c10 */ /* 0x000fe4000fffe0ff */
[----:B------:R-:W-:Y:S02]  /*1d20*/  LEA R4, R17, R4, 0x18 ;  /* 0x0000000411047211 */ /* 0x000fe400078ec0ff */
[----:B------:R-:W-:Y:S01]  /*1d30*/  IADD3 R3, PT, PT, -R16, R0, RZ ;  /* 0x0000000010037210 */ /* 0x000fe20007ffe1ff */
[----:B------:R-:W-:Y:S02]  /*1d40*/  IMAD R2, R2, 0x38, R19 ;  /* 0x0000003802027824 */ /* 0x000fe400078e0213 */
[----:B------:R-:W-:-:S03]  /*1d50*/  IMAD R7, R7, 0x8, R4 ;  /* 0x0000000807077824 */ /* 0x000fc600078e0204 */
[----:B------:R-:W-:Y:S02]  /*1d60*/  LEA R4, R3, R2, 0x3 ;  /* 0x0000000203047211 */ /* 0x000fe400078e18ff */
[----:B------:R-:W-:Y:S04]  /*1d70*/  LDS.64 R2, [R7] ;  /* 0x0000000007027984 */ /* 0x000fe80000000a00 */
[----:B------:R-:W0:Y:S02]  /*1d80*/  LDS.64 R4, [R4+0xc0] ;  /* 0x0000c00004047984 */ /* 0x000e240000000a00 */
[----:B0-----:R-:W-:-:S11]  /*1d90*/  DFMA R24, R2, R4, R24 ;  /* 0x000000040218722b */ /* 0x001fd60000000018 */
.L_x_15:
[----:B------:R-:W-:Y:S01]  /*1da0*/  STG.E.64 desc[UR10][R22.64], R24 ;  /* 0x0000001816007986 */ /* 0x000fe2000c101b0a */
[----:B------:R-:W-:Y:S05]  /*1db0*/  EXIT ;  /* 0x000000000000794d */ /* 0x000fea0003800000 */
.L_x_20:
        /* <DEDUP_REMOVED lines=12> */
.L_x_22:


//--------------------- .nv.shared.lambda_21173   --------------------------
	.section	.nv.shared.lambda_21173,"aw",@nobits
	.sectionflags	@""
	.align	8
.nv.shared.lambda_21173:
	.zero		8584


//--------------------- .nv.shared.reserved.0     --------------------------
	.section	.nv.shared.reserved.0,"aw",@nobits
	.weak		__nv_reservedSMEM_offset_0_alias
	.size		__nv_reservedSMEM_offset_0_alias, 0, 64
	.other		__nv_reservedSMEM_offset_0_alias,@"STO_CUDA_RESERVED_SHARED STV_DEFAULT"
__nv_reservedSMEM_offset_0_alias:
	.zero		0
	.zero		64


//--------------------- .nv.shared.lambda_21041   --------------------------
	.section	.nv.shared.lambda_21041,"aw",@nobits
	.sectionflags	@""
	.align	8
.nv.shared.lambda_21041:
	.zero		8584


//--------------------- .nv.constant0.lambda_21173 --------------------------
	.section	.nv.constant0.lambda_21173,"a",@progbits
	.sectionflags	@""
	.align	4
.nv.constant0.lambda_21173:
	.zero		1000


//--------------------- .nv.constant0.lambda_21041 --------------------------
	.section	.nv.constant0.lambda_21041,"a",@progbits
	.sectionflags	@""
	.align	4
.nv.constant0.lambda_21041:
	.zero		976


//--------------------- SYMBOLS --------------------------

	.type		.nv.reservedSmem.offset0,@object
	.size		.nv.reservedSmem.offset0,0x4
	.type		.nv.reservedSmem.cap,@object
	.size		.nv.reservedSmem.cap,0x4
